	.target	sm_80

	.elftype	@"ET_EXEC"


//--------------------- .note.nv.tkinfo           --------------------------
	.section	.note.nv.tkinfo,"",@"SHT_NOTE"
	.sectionflags	@"SHF_NOTE_NV_TKINFO"
	.tkinfo
        /*0018*/ 	.word	0x00000002
        /*0030*/ 	.string	""
        /*0030*/ 	.string	"ptxas"
        /*0030*/ 	.string	"Cuda compilation tools, release 13.0, V13.0.88"
        /*0030*/ 	.string	"Build cuda_13.0.r13.0/compiler.36424714_0"
        /*0030*/ 	.string	"-arch sm_80 -m 64 "



//--------------------- .note.nv.cuinfo           --------------------------
	.section	.note.nv.cuinfo,"",@"SHT_NOTE"
	.sectionflags	@"SHF_NOTE_NV_CUINFO"
        /*0018*/ 	.short	0x0002
        /*001a*/ 	.short	0x0050
        /*001c*/ 	.short	0x0082
	.zero		2


//--------------------- .nv.info                  --------------------------
	.section	.nv.info,"",@"SHT_CUDA_INFO"
	.align	4


	//----- nvinfo : EIATTR_REGCOUNT
	.align		4
        /*0000*/ 	.byte	0x04, 0x2f
        /*0002*/ 	.short	(.L_38 - .L_37)
	.align		4
.L_37:
        /*0004*/ 	.word	index@(_ZN44_GLOBAL__N__b9816450_11_Randperm_cu_4012db6537randperm_handle_duplicate_keys_kernelIiN2at6native44_GLOBAL__N__b9816450_11_Randperm_cu_4012db6510OpaqueTypeILi1EEEEEvPT_PT0_S6_iNS1_15PhiloxCudaStateE)
        /*0008*/ 	.word	0x0000001c


	//----- nvinfo : EIATTR_FRAME_SIZE
	.align		4
.L_38:
        /*000c*/ 	.byte	0x04, 0x11
        /*000e*/ 	.short	(.L_40 - .L_39)
	.align		4
.L_39:
        /*0010*/ 	.word	index@(_ZN44_GLOBAL__N__b9816450_11_Randperm_cu_4012db6537randperm_handle_duplicate_keys_kernelIiN2at6native44_GLOBAL__N__b9816450_11_Randperm_cu_4012db6510OpaqueTypeILi1EEEEEvPT_PT0_S6_iNS1_15PhiloxCudaStateE)
        /*0014*/ 	.word	0x00000000


	//----- nvinfo : EIATTR_REGCOUNT
	.align		4
.L_40:
        /*0018*/ 	.byte	0x04, 0x2f
        /*001a*/ 	.short	(.L_42 - .L_41)
	.align		4
.L_41:
        /*001c*/ 	.word	index@(_ZN44_GLOBAL__N__b9816450_11_Randperm_cu_4012db6537randperm_handle_duplicate_keys_kernelIiN2at6native44_GLOBAL__N__b9816450_11_Randperm_cu_4012db6510OpaqueTypeILi4EEEEEvPT_PT0_S6_iNS1_15PhiloxCudaStateE)
        /*0020*/ 	.word	0x00000019


	//----- nvinfo : EIATTR_FRAME_SIZE
	.align		4
.L_42:
        /*0024*/ 	.byte	0x04, 0x11
        /*0026*/ 	.short	(.L_44 - .L_43)
	.align		4
.L_43:
        /*0028*/ 	.word	index@(_ZN44_GLOBAL__N__b9816450_11_Randperm_cu_4012db6537randperm_handle_duplicate_keys_kernelIiN2at6native44_GLOBAL__N__b9816450_11_Randperm_cu_4012db6510OpaqueTypeILi4EEEEEvPT_PT0_S6_iNS1_15PhiloxCudaStateE)
        /*002c*/ 	.word	0x00000000


	//----- nvinfo : EIATTR_REGCOUNT
	.align		4
.L_44:
        /*0030*/ 	.byte	0x04, 0x2f
        /*0032*/ 	.short	(.L_46 - .L_45)
	.align		4
.L_45:
        /*0034*/ 	.word	index@(_ZN44_GLOBAL__N__b9816450_11_Randperm_cu_4012db6537randperm_handle_duplicate_keys_kernelIiN2at6native44_GLOBAL__N__b9816450_11_Randperm_cu_4012db6510OpaqueTypeILi8EEEEEvPT_PT0_S6_iNS1_15PhiloxCudaStateE)
        /*0038*/ 	.word	0x0000001b


	//----- nvinfo : EIATTR_FRAME_SIZE
	.align		4
.L_46:
        /*003c*/ 	.byte	0x04, 0x11
        /*003e*/ 	.short	(.L_48 - .L_47)
	.align		4
.L_47:
        /*0040*/ 	.word	index@(_ZN44_GLOBAL__N__b9816450_11_Randperm_cu_4012db6537randperm_handle_duplicate_keys_kernelIiN2at6native44_GLOBAL__N__b9816450_11_Randperm_cu_4012db6510OpaqueTypeILi8EEEEEvPT_PT0_S6_iNS1_15PhiloxCudaStateE)
        /*0044*/ 	.word	0x00000000


	//----- nvinfo : EIATTR_REGCOUNT
	.align		4
.L_48:
        /*0048*/ 	.byte	0x04, 0x2f
        /*004a*/ 	.short	(.L_50 - .L_49)
	.align		4
.L_49:
        /*004c*/ 	.word	index@(_ZN44_GLOBAL__N__b9816450_11_Randperm_cu_4012db6537randperm_handle_duplicate_keys_kernelIiN2at6native44_GLOBAL__N__b9816450_11_Randperm_cu_4012db6510OpaqueTypeILi2EEEEEvPT_PT0_S6_iNS1_15PhiloxCudaStateE)
        /*0050*/ 	.word	0x00000019


	//----- nvinfo : EIATTR_FRAME_SIZE
	.align		4
.L_50:
        /*0054*/ 	.byte	0x04, 0x11
        /*0056*/ 	.short	(.L_52 - .L_51)
	.align		4
.L_51:
        /*0058*/ 	.word	index@(_ZN44_GLOBAL__N__b9816450_11_Randperm_cu_4012db6537randperm_handle_duplicate_keys_kernelIiN2at6native44_GLOBAL__N__b9816450_11_Randperm_cu_4012db6510OpaqueTypeILi2EEEEEvPT_PT0_S6_iNS1_15PhiloxCudaStateE)
        /*005c*/ 	.word	0x00000000


	//----- nvinfo : EIATTR_REGCOUNT
	.align		4
.L_52:
        /*0060*/ 	.byte	0x04, 0x2f
        /*0062*/ 	.short	(.L_54 - .L_53)
	.align		4
.L_53:
        /*0064*/ 	.word	index@(_ZN44_GLOBAL__N__b9816450_11_Randperm_cu_4012db6537randperm_handle_duplicate_keys_kernelIlN2at6native44_GLOBAL__N__b9816450_11_Randperm_cu_4012db6510OpaqueTypeILi1EEEEEvPT_PT0_S6_iNS1_15PhiloxCudaStateE)
        /*0068*/ 	.word	0x0000001c


	//----- nvinfo : EIATTR_FRAME_SIZE
	.align		4
.L_54:
        /*006c*/ 	.byte	0x04, 0x11
        /*006e*/ 	.short	(.L_56 - .L_55)
	.align		4
.L_55:
        /*0070*/ 	.word	index@(_ZN44_GLOBAL__N__b9816450_11_Randperm_cu_4012db6537randperm_handle_duplicate_keys_kernelIlN2at6native44_GLOBAL__N__b9816450_11_Randperm_cu_4012db6510OpaqueTypeILi1EEEEEvPT_PT0_S6_iNS1_15PhiloxCudaStateE)
        /*0074*/ 	.word	0x00000000


	//----- nvinfo : EIATTR_REGCOUNT
	.align		4
.L_56:
        /*0078*/ 	.byte	0x04, 0x2f
        /*007a*/ 	.short	(.L_58 - .L_57)
	.align		4
.L_57:
        /*007c*/ 	.word	index@(_ZN44_GLOBAL__N__b9816450_11_Randperm_cu_4012db6537randperm_handle_duplicate_keys_kernelIlN2at6native44_GLOBAL__N__b9816450_11_Randperm_cu_4012db6510OpaqueTypeILi4EEEEEvPT_PT0_S6_iNS1_15PhiloxCudaStateE)
        /*0080*/ 	.word	0x00000019


	//----- nvinfo : EIATTR_FRAME_SIZE
	.align		4
.L_58:
        /*0084*/ 	.byte	0x04, 0x11
        /*0086*/ 	.short	(.L_60 - .L_59)
	.align		4
.L_59:
        /*0088*/ 	.word	index@(_ZN44_GLOBAL__N__b9816450_11_Randperm_cu_4012db6537randperm_handle_duplicate_keys_kernelIlN2at6native44_GLOBAL__N__b9816450_11_Randperm_cu_4012db6510OpaqueTypeILi4EEEEEvPT_PT0_S6_iNS1_15PhiloxCudaStateE)
        /*008c*/ 	.word	0x00000000


	//----- nvinfo : EIATTR_REGCOUNT
	.align		4
.L_60:
        /*0090*/ 	.byte	0x04, 0x2f
        /*0092*/ 	.short	(.L_62 - .L_61)
	.align		4
.L_61:
        /*0094*/ 	.word	index@(_ZN44_GLOBAL__N__b9816450_11_Randperm_cu_4012db6537randperm_handle_duplicate_keys_kernelIlN2at6native44_GLOBAL__N__b9816450_11_Randperm_cu_4012db6510OpaqueTypeILi8EEEEEvPT_PT0_S6_iNS1_15PhiloxCudaStateE)
        /*0098*/ 	.word	0x0000001b


	//----- nvinfo : EIATTR_FRAME_SIZE
	.align		4
.L_62:
        /*009c*/ 	.byte	0x04, 0x11
        /*009e*/ 	.short	(.L_64 - .L_63)
	.align		4
.L_63:
        /*00a0*/ 	.word	index@(_ZN44_GLOBAL__N__b9816450_11_Randperm_cu_4012db6537randperm_handle_duplicate_keys_kernelIlN2at6native44_GLOBAL__N__b9816450_11_Randperm_cu_4012db6510OpaqueTypeILi8EEEEEvPT_PT0_S6_iNS1_15PhiloxCudaStateE)
        /*00a4*/ 	.word	0x00000000


	//----- nvinfo : EIATTR_REGCOUNT
	.align		4
.L_64:
        /*00a8*/ 	.byte	0x04, 0x2f
        /*00aa*/ 	.short	(.L_66 - .L_65)
	.align		4
.L_65:
        /*00ac*/ 	.word	index@(_ZN44_GLOBAL__N__b9816450_11_Randperm_cu_4012db6537randperm_handle_duplicate_keys_kernelIlN2at6native44_GLOBAL__N__b9816450_11_Randperm_cu_4012db6510OpaqueTypeILi2EEEEEvPT_PT0_S6_iNS1_15PhiloxCudaStateE)
        /*00b0*/ 	.word	0x00000019


	//----- nvinfo : EIATTR_FRAME_SIZE
	.align		4
.L_66:
        /*00b4*/ 	.byte	0x04, 0x11
        /*00b6*/ 	.short	(.L_68 - .L_67)
	.align		4
.L_67:
        /*00b8*/ 	.word	index@(_ZN44_GLOBAL__N__b9816450_11_Randperm_cu_4012db6537randperm_handle_duplicate_keys_kernelIlN2at6native44_GLOBAL__N__b9816450_11_Randperm_cu_4012db6510OpaqueTypeILi2EEEEEvPT_PT0_S6_iNS1_15PhiloxCudaStateE)
        /*00bc*/ 	.word	0x00000000


	//----- nvinfo : EIATTR_MIN_STACK_SIZE
	.align		4
.L_68:
        /*00c0*/ 	.byte	0x04, 0x12
        /*00c2*/ 	.short	(.L_70 - .L_69)
	.align		4
.L_69:
        /*00c4*/ 	.word	index@(_ZN44_GLOBAL__N__b9816450_11_Randperm_cu_4012db6537randperm_handle_duplicate_keys_kernelIlN2at6native44_GLOBAL__N__b9816450_11_Randperm_cu_4012db6510OpaqueTypeILi2EEEEEvPT_PT0_S6_iNS1_15PhiloxCudaStateE)
        /*00c8*/ 	.word	0x00000000


	//----- nvinfo : EIATTR_MIN_STACK_SIZE
	.align		4
.L_70:
        /*00cc*/ 	.byte	0x04, 0x12
        /*00ce*/ 	.short	(.L_72 - .L_71)
	.align		4
.L_71:
        /*00d0*/ 	.word	index@(_ZN44_GLOBAL__N__b9816450_11_Randperm_cu_4012db6537randperm_handle_duplicate_keys_kernelIlN2at6native44_GLOBAL__N__b9816450_11_Randperm_cu_4012db6510OpaqueTypeILi8EEEEEvPT_PT0_S6_iNS1_15PhiloxCudaStateE)
        /*00d4*/ 	.word	0x00000000


	//----- nvinfo : EIATTR_MIN_STACK_SIZE
	.align		4
.L_72:
        /*00d8*/ 	.byte	0x04, 0x12
        /*00da*/ 	.short	(.L_74 - .L_73)
	.align		4
.L_73:
        /*00dc*/ 	.word	index@(_ZN44_GLOBAL__N__b9816450_11_Randperm_cu_4012db6537randperm_handle_duplicate_keys_kernelIlN2at6native44_GLOBAL__N__b9816450_11_Randperm_cu_4012db6510OpaqueTypeILi4EEEEEvPT_PT0_S6_iNS1_15PhiloxCudaStateE)
        /*00e0*/ 	.word	0x00000000


	//----- nvinfo : EIATTR_MIN_STACK_SIZE
	.align		4
.L_74:
        /*00e4*/ 	.byte	0x04, 0x12
        /*00e6*/ 	.short	(.L_76 - .L_75)
	.align		4
.L_75:
        /*00e8*/ 	.word	index@(_ZN44_GLOBAL__N__b9816450_11_Randperm_cu_4012db6537randperm_handle_duplicate_keys_kernelIlN2at6native44_GLOBAL__N__b9816450_11_Randperm_cu_4012db6510OpaqueTypeILi1EEEEEvPT_PT0_S6_iNS1_15PhiloxCudaStateE)
        /*00ec*/ 	.word	0x00000000


	//----- nvinfo : EIATTR_MIN_STACK_SIZE
	.align		4
.L_76:
        /*00f0*/ 	.byte	0x04, 0x12
        /*00f2*/ 	.short	(.L_78 - .L_77)
	.align		4
.L_77:
        /*00f4*/ 	.word	index@(_ZN44_GLOBAL__N__b9816450_11_Randperm_cu_4012db6537randperm_handle_duplicate_keys_kernelIiN2at6native44_GLOBAL__N__b9816450_11_Randperm_cu_4012db6510OpaqueTypeILi2EEEEEvPT_PT0_S6_iNS1_15PhiloxCudaStateE)
        /*00f8*/ 	.word	0x00000000


	//----- nvinfo : EIATTR_MIN_STACK_SIZE
	.align		4
.L_78:
        /*00fc*/ 	.byte	0x04, 0x12
        /*00fe*/ 	.short	(.L_80 - .L_79)
	.align		4
.L_79:
        /*0100*/ 	.word	index@(_ZN44_GLOBAL__N__b9816450_11_Randperm_cu_4012db6537randperm_handle_duplicate_keys_kernelIiN2at6native44_GLOBAL__N__b9816450_11_Randperm_cu_4012db6510OpaqueTypeILi8EEEEEvPT_PT0_S6_iNS1_15PhiloxCudaStateE)
        /*0104*/ 	.word	0x00000000


	//----- nvinfo : EIATTR_MIN_STACK_SIZE
	.align		4
.L_80:
        /*0108*/ 	.byte	0x04, 0x12
        /*010a*/ 	.short	(.L_82 - .L_81)
	.align		4
.L_81:
        /*010c*/ 	.word	index@(_ZN44_GLOBAL__N__b9816450_11_Randperm_cu_4012db6537randperm_handle_duplicate_keys_kernelIiN2at6native44_GLOBAL__N__b9816450_11_Randperm_cu_4012db6510OpaqueTypeILi4EEEEEvPT_PT0_S6_iNS1_15PhiloxCudaStateE)
        /*0110*/ 	.word	0x00000000


	//----- nvinfo : EIATTR_MIN_STACK_SIZE
	.align		4
.L_82:
        /*0114*/ 	.byte	0x04, 0x12
        /*0116*/ 	.short	(.L_84 - .L_83)
	.align		4
.L_83:
        /*0118*/ 	.word	index@(_ZN44_GLOBAL__N__b9816450_11_Randperm_cu_4012db6537randperm_handle_duplicate_keys_kernelIiN2at6native44_GLOBAL__N__b9816450_11_Randperm_cu_4012db6510OpaqueTypeILi1EEEEEvPT_PT0_S6_iNS1_15PhiloxCudaStateE)
        /*011c*/ 	.word	0x00000000
.L_84:


//--------------------- .nv.info._ZN44_GLOBAL__N__b9816450_11_Randperm_cu_4012db6537randperm_handle_duplicate_keys_kernelIlN2at6native44_GLOBAL__N__b9816450_11_Randperm_cu_4012db6510OpaqueTypeILi2EEEEEvPT_PT0_S6_iNS1_15PhiloxCudaStateE --------------------------
	.section	.nv.info._ZN44_GLOBAL__N__b9816450_11_Randperm_cu_4012db6537randperm_handle_duplicate_keys_kernelIlN2at6native44_GLOBAL__N__b9816450_11_Randperm_cu_4012db6510OpaqueTypeILi2EEEEEvPT_PT0_S6_iNS1_15PhiloxCudaStateE,"",@"SHT_CUDA_INFO"
	.sectionflags	@""
	.align	4


	//----- nvinfo : EIATTR_CUDA_API_VERSION
	.align		4
        /*0000*/ 	.byte	0x04, 0x37
        /*0002*/ 	.short	(.L_86 - .L_85)
.L_85:
        /*0004*/ 	.word	0x00000082


	//----- nvinfo : EIATTR_SW2861232_WAR
	.align		4
.L_86:
        /*0008*/ 	.byte	0x01, 0x35
	.zero		2


	//----- nvinfo : EIATTR_PARAM_CBANK
	.align		4
        /*000c*/ 	.byte	0x04, 0x0a
        /*000e*/ 	.short	(.L_88 - .L_87)
	.align		4
.L_87:
        /*0010*/ 	.word	index@(.nv.constant0._ZN44_GLOBAL__N__b9816450_11_Randperm_cu_4012db6537randperm_handle_duplicate_keys_kernelIlN2at6native44_GLOBAL__N__b9816450_11_Randperm_cu_4012db6510OpaqueTypeILi2EEEEEvPT_PT0_S6_iNS1_15PhiloxCudaStateE)
        /*0014*/ 	.short	0x0160
        /*0016*/ 	.short	0x0038


	//----- nvinfo : EIATTR_CBANK_PARAM_SIZE
	.align		4
.L_88:
        /*0018*/ 	.byte	0x03, 0x19
        /*001a*/ 	.short	0x0038


	//----- nvinfo : EIATTR_KPARAM_INFO
	.align		4
        /*001c*/ 	.byte	0x04, 0x17
        /*001e*/ 	.short	(.L_90 - .L_89)
.L_89:
        /*0020*/ 	.word	0x00000000
        /*0024*/ 	.short	0x0004
        /*0026*/ 	.short	0x0020
        /*0028*/ 	.byte	0x00, 0xf0, 0x61, 0x00


	//----- nvinfo : EIATTR_KPARAM_INFO
	.align		4
.L_90:
        /*002c*/ 	.byte	0x04, 0x17
        /*002e*/ 	.short	(.L_92 - .L_91)
.L_91:
        /*0030*/ 	.word	0x00000000
        /*0034*/ 	.short	0x0003
        /*0036*/ 	.short	0x0018
        /*0038*/ 	.byte	0x00, 0xf0, 0x11, 0x00


	//----- nvinfo : EIATTR_KPARAM_INFO
	.align		4
.L_92:
        /*003c*/ 	.byte	0x04, 0x17
        /*003e*/ 	.short	(.L_94 - .L_93)
.L_93:
        /*0040*/ 	.word	0x00000000
        /*0044*/ 	.short	0x0002
        /*0046*/ 	.short	0x0010
        /*0048*/ 	.byte	0x00, 0xf0, 0x21, 0x00


	//----- nvinfo : EIATTR_KPARAM_INFO
	.align		4
.L_94:
        /*004c*/ 	.byte	0x04, 0x17
        /*004e*/ 	.short	(.L_96 - .L_95)
.L_95:
        /*0050*/ 	.word	0x00000000
        /*0054*/ 	.short	0x0001
        /*0056*/ 	.short	0x0008
        /*0058*/ 	.byte	0x00, 0xf0, 0x21, 0x00


	//----- nvinfo : EIATTR_KPARAM_INFO
	.align		4
.L_96:
        /*005c*/ 	.byte	0x04, 0x17
        /*005e*/ 	.short	(.L_98 - .L_97)
.L_97:
        /*0060*/ 	.word	0x00000000
        /*0064*/ 	.short	0x0000
        /*0066*/ 	.short	0x0000
        /*0068*/ 	.byte	0x00, 0xf0, 0x21, 0x00


	//----- nvinfo : EIATTR_MAXREG_COUNT
	.align		4
.L_98:
        /*006c*/ 	.byte	0x03, 0x1b
        /*006e*/ 	.short	0x00ff


	//----- nvinfo : EIATTR_MERCURY_ISA_VERSION
	.align		4
        /*0070*/ 	.byte	0x03, 0x5f
        /*0072*/ 	.short	0x0000


	//----- nvinfo : EIATTR_EXIT_INSTR_OFFSETS
	.align		4
        /*0074*/ 	.byte	0x04, 0x1c
        /*0076*/ 	.short	(.L_100 - .L_99)


	//   ....[0]....
.L_99:
        /*0078*/ 	.word	0x00000080


	//   ....[1]....
        /*007c*/ 	.word	0x00000110


	//   ....[2]....
        /*0080*/ 	.word	0x00000190


	//   ....[3]....
        /*0084*/ 	.word	0x00000450


	//   ....[4]....
        /*0088*/ 	.word	0x00001090


	//----- nvinfo : EIATTR_CRS_STACK_SIZE
	.align		4
.L_100:
        /*008c*/ 	.byte	0x04, 0x1e
        /*008e*/ 	.short	(.L_102 - .L_101)
.L_101:
        /*0090*/ 	.word	0x00000000
.L_102:


//--------------------- .nv.info._ZN44_GLOBAL__N__b9816450_11_Randperm_cu_4012db6537randperm_handle_duplicate_keys_kernelIlN2at6native44_GLOBAL__N__b9816450_11_Randperm_cu_4012db6510OpaqueTypeILi8EEEEEvPT_PT0_S6_iNS1_15PhiloxCudaStateE --------------------------
	.section	.nv.info._ZN44_GLOBAL__N__b9816450_11_Randperm_cu_4012db6537randperm_handle_duplicate_keys_kernelIlN2at6native44_GLOBAL__N__b9816450_11_Randperm_cu_4012db6510OpaqueTypeILi8EEEEEvPT_PT0_S6_iNS1_15PhiloxCudaStateE,"",@"SHT_CUDA_INFO"
	.sectionflags	@""
	.align	4


	//----- nvinfo : EIATTR_CUDA_API_VERSION
	.align		4
        /*0000*/ 	.byte	0x04, 0x37
        /*0002*/ 	.short	(.L_104 - .L_103)
.L_103:
        /*0004*/ 	.word	0x00000082


	//----- nvinfo : EIATTR_SW2861232_WAR
	.align		4
.L_104:
        /*0008*/ 	.byte	0x01, 0x35
	.zero		2


	//----- nvinfo : EIATTR_PARAM_CBANK
	.align		4
        /*000c*/ 	.byte	0x04, 0x0a
        /*000e*/ 	.short	(.L_106 - .L_105)
	.align		4
.L_105:
        /*0010*/ 	.word	index@(.nv.constant0._ZN44_GLOBAL__N__b9816450_11_Randperm_cu_4012db6537randperm_handle_duplicate_keys_kernelIlN2at6native44_GLOBAL__N__b9816450_11_Randperm_cu_4012db6510OpaqueTypeILi8EEEEEvPT_PT0_S6_iNS1_15PhiloxCudaStateE)
        /*0014*/ 	.short	0x0160
        /*0016*/ 	.short	0x0038


	//----- nvinfo : EIATTR_CBANK_PARAM_SIZE
	.align		4
.L_106:
        /*0018*/ 	.byte	0x03, 0x19
        /*001a*/ 	.short	0x0038


	//----- nvinfo : EIATTR_KPARAM_INFO
	.align		4
        /*001c*/ 	.byte	0x04, 0x17
        /*001e*/ 	.short	(.L_108 - .L_107)
.L_107:
        /*0020*/ 	.word	0x00000000
        /*0024*/ 	.short	0x0004
        /*0026*/ 	.short	0x0020
        /*0028*/ 	.byte	0x00, 0xf0, 0x61, 0x00


	//----- nvinfo : EIATTR_KPARAM_INFO
	.align		4
.L_108:
        /*002c*/ 	.byte	0x04, 0x17
        /*002e*/ 	.short	(.L_110 - .L_109)
.L_109:
        /*0030*/ 	.word	0x00000000
        /*0034*/ 	.short	0x0003
        /*0036*/ 	.short	0x0018
        /*0038*/ 	.byte	0x00, 0xf0, 0x11, 0x00


	//----- nvinfo : EIATTR_KPARAM_INFO
	.align		4
.L_110:
        /*003c*/ 	.byte	0x04, 0x17
        /*003e*/ 	.short	(.L_112 - .L_111)
.L_111:
        /*0040*/ 	.word	0x00000000
        /*0044*/ 	.short	0x0002
        /*0046*/ 	.short	0x0010
        /*0048*/ 	.byte	0x00, 0xf0, 0x21, 0x00


	//----- nvinfo : EIATTR_KPARAM_INFO
	.align		4
.L_112:
        /*004c*/ 	.byte	0x04, 0x17
        /*004e*/ 	.short	(.L_114 - .L_113)
.L_113:
        /*0050*/ 	.word	0x00000000
        /*0054*/ 	.short	0x0001
        /*0056*/ 	.short	0x0008
        /*0058*/ 	.byte	0x00, 0xf0, 0x21, 0x00


	//----- nvinfo : EIATTR_KPARAM_INFO
	.align		4
.L_114:
        /*005c*/ 	.byte	0x04, 0x17
        /*005e*/ 	.short	(.L_116 - .L_115)
.L_115:
        /*0060*/ 	.word	0x00000000
        /*0064*/ 	.short	0x0000
        /*0066*/ 	.short	0x0000
        /*0068*/ 	.byte	0x00, 0xf0, 0x21, 0x00


	//----- nvinfo : EIATTR_MAXREG_COUNT
	.align		4
.L_116:
        /*006c*/ 	.byte	0x03, 0x1b
        /*006e*/ 	.short	0x00ff


	//----- nvinfo : EIATTR_MERCURY_ISA_VERSION
	.align		4
        /*0070*/ 	.byte	0x03, 0x5f
        /*0072*/ 	.short	0x0000


	//----- nvinfo : EIATTR_EXIT_INSTR_OFFSETS
	.align		4
        /*0074*/ 	.byte	0x04, 0x1c
        /*0076*/ 	.short	(.L_118 - .L_117)


	//   ....[0]....
.L_117:
        /*0078*/ 	.word	0x00000080


	//   ....[1]....
        /*007c*/ 	.word	0x00000110


	//   ....[2]....
        /*0080*/ 	.word	0x00000190


	//   ....[3]....
        /*0084*/ 	.word	0x00000450


	//   ....[4]....
        /*0088*/ 	.word	0x00001090


	//----- nvinfo : EIATTR_CRS_STACK_SIZE
	.align		4
.L_118:
        /*008c*/ 	.byte	0x04, 0x1e
        /*008e*/ 	.short	(.L_120 - .L_119)
.L_119:
        /*0090*/ 	.word	0x00000000
.L_120:


//--------------------- .nv.info._ZN44_GLOBAL__N__b9816450_11_Randperm_cu_4012db6537randperm_handle_duplicate_keys_kernelIlN2at6native44_GLOBAL__N__b9816450_11_Randperm_cu_4012db6510OpaqueTypeILi4EEEEEvPT_PT0_S6_iNS1_15PhiloxCudaStateE --------------------------
	.section	.nv.info._ZN44_GLOBAL__N__b9816450_11_Randperm_cu_4012db6537randperm_handle_duplicate_keys_kernelIlN2at6native44_GLOBAL__N__b9816450_11_Randperm_cu_4012db6510OpaqueTypeILi4EEEEEvPT_PT0_S6_iNS1_15PhiloxCudaStateE,"",@"SHT_CUDA_INFO"
	.sectionflags	@""
	.align	4


	//----- nvinfo : EIATTR_CUDA_API_VERSION
	.align		4
        /*0000*/ 	.byte	0x04, 0x37
        /*0002*/ 	.short	(.L_122 - .L_121)
.L_121:
        /*0004*/ 	.word	0x00000082


	//----- nvinfo : EIATTR_SW2861232_WAR
	.align		4
.L_122:
        /*0008*/ 	.byte	0x01, 0x35
	.zero		2


	//----- nvinfo : EIATTR_PARAM_CBANK
	.align		4
        /*000c*/ 	.byte	0x04, 0x0a
        /*000e*/ 	.short	(.L_124 - .L_123)
	.align		4
.L_123:
        /*0010*/ 	.word	index@(.nv.constant0._ZN44_GLOBAL__N__b9816450_11_Randperm_cu_4012db6537randperm_handle_duplicate_keys_kernelIlN2at6native44_GLOBAL__N__b9816450_11_Randperm_cu_4012db6510OpaqueTypeILi4EEEEEvPT_PT0_S6_iNS1_15PhiloxCudaStateE)
        /*0014*/ 	.short	0x0160
        /*0016*/ 	.short	0x0038


	//----- nvinfo : EIATTR_CBANK_PARAM_SIZE
	.align		4
.L_124:
        /*0018*/ 	.byte	0x03, 0x19
        /*001a*/ 	.short	0x0038


	//----- nvinfo : EIATTR_KPARAM_INFO
	.align		4
        /*001c*/ 	.byte	0x04, 0x17
        /*001e*/ 	.short	(.L_126 - .L_125)
.L_125:
        /*0020*/ 	.word	0x00000000
        /*0024*/ 	.short	0x0004
        /*0026*/ 	.short	0x0020
        /*0028*/ 	.byte	0x00, 0xf0, 0x61, 0x00


	//----- nvinfo : EIATTR_KPARAM_INFO
	.align		4
.L_126:
        /*002c*/ 	.byte	0x04, 0x17
        /*002e*/ 	.short	(.L_128 - .L_127)
.L_127:
        /*0030*/ 	.word	0x00000000
        /*0034*/ 	.short	0x0003
        /*0036*/ 	.short	0x0018
        /*0038*/ 	.byte	0x00, 0xf0, 0x11, 0x00


	//----- nvinfo : EIATTR_KPARAM_INFO
	.align		4
.L_128:
        /*003c*/ 	.byte	0x04, 0x17
        /*003e*/ 	.short	(.L_130 - .L_129)
.L_129:
        /*0040*/ 	.word	0x00000000
        /*0044*/ 	.short	0x0002
        /*0046*/ 	.short	0x0010
        /*0048*/ 	.byte	0x00, 0xf0, 0x21, 0x00


	//----- nvinfo : EIATTR_KPARAM_INFO
	.align		4
.L_130:
        /*004c*/ 	.byte	0x04, 0x17
        /*004e*/ 	.short	(.L_132 - .L_131)
.L_131:
        /*0050*/ 	.word	0x00000000
        /*0054*/ 	.short	0x0001
        /*0056*/ 	.short	0x0008
        /*0058*/ 	.byte	0x00, 0xf0, 0x21, 0x00


	//----- nvinfo : EIATTR_KPARAM_INFO
	.align		4
.L_132:
        /*005c*/ 	.byte	0x04, 0x17
        /*005e*/ 	.short	(.L_134 - .L_133)
.L_133:
        /*0060*/ 	.word	0x00000000
        /*0064*/ 	.short	0x0000
        /*0066*/ 	.short	0x0000
        /*0068*/ 	.byte	0x00, 0xf0, 0x21, 0x00


	//----- nvinfo : EIATTR_MAXREG_COUNT
	.align		4
.L_134:
        /*006c*/ 	.byte	0x03, 0x1b
        /*006e*/ 	.short	0x00ff


	//----- nvinfo : EIATTR_MERCURY_ISA_VERSION
	.align		4
        /*0070*/ 	.byte	0x03, 0x5f
        /*0072*/ 	.short	0x0000


	//----- nvinfo : EIATTR_EXIT_INSTR_OFFSETS
	.align		4
        /*0074*/ 	.byte	0x04, 0x1c
        /*0076*/ 	.short	(.L_136 - .L_135)


	//   ....[0]....
.L_135:
        /*0078*/ 	.word	0x00000080


	//   ....[1]....
        /*007c*/ 	.word	0x00000110


	//   ....[2]....
        /*0080*/ 	.word	0x00000190


	//   ....[3]....
        /*0084*/ 	.word	0x00000450


	//   ....[4]....
        /*0088*/ 	.word	0x00001070


	//----- nvinfo : EIATTR_CRS_STACK_SIZE
	.align		4
.L_136:
        /*008c*/ 	.byte	0x04, 0x1e
        /*008e*/ 	.short	(.L_138 - .L_137)
.L_137:
        /*0090*/ 	.word	0x00000000
.L_138:


//--------------------- .nv.info._ZN44_GLOBAL__N__b9816450_11_Randperm_cu_4012db6537randperm_handle_duplicate_keys_kernelIlN2at6native44_GLOBAL__N__b9816450_11_Randperm_cu_4012db6510OpaqueTypeILi1EEEEEvPT_PT0_S6_iNS1_15PhiloxCudaStateE --------------------------
	.section	.nv.info._ZN44_GLOBAL__N__b9816450_11_Randperm_cu_4012db6537randperm_handle_duplicate_keys_kernelIlN2at6native44_GLOBAL__N__b9816450_11_Randperm_cu_4012db6510OpaqueTypeILi1EEEEEvPT_PT0_S6_iNS1_15PhiloxCudaStateE,"",@"SHT_CUDA_INFO"
	.sectionflags	@""
	.align	4


	//----- nvinfo : EIATTR_CUDA_API_VERSION
	.align		4
        /*0000*/ 	.byte	0x04, 0x37
        /*0002*/ 	.short	(.L_140 - .L_139)
.L_139:
        /*0004*/ 	.word	0x00000082


	//----- nvinfo : EIATTR_SW2861232_WAR
	.align		4
.L_140:
        /*0008*/ 	.byte	0x01, 0x35
	.zero		2


	//----- nvinfo : EIATTR_PARAM_CBANK
	.align		4
        /*000c*/ 	.byte	0x04, 0x0a
        /*000e*/ 	.short	(.L_142 - .L_141)
	.align		4
.L_141:
        /*0010*/ 	.word	index@(.nv.constant0._ZN44_GLOBAL__N__b9816450_11_Randperm_cu_4012db6537randperm_handle_duplicate_keys_kernelIlN2at6native44_GLOBAL__N__b9816450_11_Randperm_cu_4012db6510OpaqueTypeILi1EEEEEvPT_PT0_S6_iNS1_15PhiloxCudaStateE)
        /*0014*/ 	.short	0x0160
        /*0016*/ 	.short	0x0038


	//----- nvinfo : EIATTR_CBANK_PARAM_SIZE
	.align		4
.L_142:
        /*0018*/ 	.byte	0x03, 0x19
        /*001a*/ 	.short	0x0038


	//----- nvinfo : EIATTR_KPARAM_INFO
	.align		4
        /*001c*/ 	.byte	0x04, 0x17
        /*001e*/ 	.short	(.L_144 - .L_143)
.L_143:
        /*0020*/ 	.word	0x00000000
        /*0024*/ 	.short	0x0004
        /*0026*/ 	.short	0x0020
        /*0028*/ 	.byte	0x00, 0xf0, 0x61, 0x00


	//----- nvinfo : EIATTR_KPARAM_INFO
	.align		4
.L_144:
        /*002c*/ 	.byte	0x04, 0x17
        /*002e*/ 	.short	(.L_146 - .L_145)
.L_145:
        /*0030*/ 	.word	0x00000000
        /*0034*/ 	.short	0x0003
        /*0036*/ 	.short	0x0018
        /*0038*/ 	.byte	0x00, 0xf0, 0x11, 0x00


	//----- nvinfo : EIATTR_KPARAM_INFO
	.align		4
.L_146:
        /*003c*/ 	.byte	0x04, 0x17
        /*003e*/ 	.short	(.L_148 - .L_147)
.L_147:
        /*0040*/ 	.word	0x00000000
        /*0044*/ 	.short	0x0002
        /*0046*/ 	.short	0x0010
        /*0048*/ 	.byte	0x00, 0xf0, 0x21, 0x00


	//----- nvinfo : EIATTR_KPARAM_INFO
	.align		4
.L_148:
        /*004c*/ 	.byte	0x04, 0x17
        /*004e*/ 	.short	(.L_150 - .L_149)
.L_149:
        /*0050*/ 	.word	0x00000000
        /*0054*/ 	.short	0x0001
        /*0056*/ 	.short	0x0008
        /*0058*/ 	.byte	0x00, 0xf0, 0x21, 0x00


	//----- nvinfo : EIATTR_KPARAM_INFO
	.align		4
.L_150:
        /*005c*/ 	.byte	0x04, 0x17
        /*005e*/ 	.short	(.L_152 - .L_151)
.L_151:
        /*0060*/ 	.word	0x00000000
        /*0064*/ 	.short	0x0000
        /*0066*/ 	.short	0x0000
        /*0068*/ 	.byte	0x00, 0xf0, 0x21, 0x00


	//----- nvinfo : EIATTR_MAXREG_COUNT
	.align		4
.L_152:
        /*006c*/ 	.byte	0x03, 0x1b
        /*006e*/ 	.short	0x00ff


	//----- nvinfo : EIATTR_MERCURY_ISA_VERSION
	.align		4
        /*0070*/ 	.byte	0x03, 0x5f
        /*0072*/ 	.short	0x0000


	//----- nvinfo : EIATTR_EXIT_INSTR_OFFSETS
	.align		4
        /*0074*/ 	.byte	0x04, 0x1c
        /*0076*/ 	.short	(.L_154 - .L_153)


	//   ....[0]....
.L_153:
        /*0078*/ 	.word	0x00000080


	//   ....[1]....
        /*007c*/ 	.word	0x00000110


	//   ....[2]....
        /*0080*/ 	.word	0x00000190


	//   ....[3]....
        /*0084*/ 	.word	0x00000450


	//   ....[4]....
        /*0088*/ 	.word	0x00001050


	//----- nvinfo : EIATTR_CRS_STACK_SIZE
	.align		4
.L_154:
        /*008c*/ 	.byte	0x04, 0x1e
        /*008e*/ 	.short	(.L_156 - .L_155)
.L_155:
        /*0090*/ 	.word	0x00000000
.L_156:


//--------------------- .nv.info._ZN44_GLOBAL__N__b9816450_11_Randperm_cu_4012db6537randperm_handle_duplicate_keys_kernelIiN2at6native44_GLOBAL__N__b9816450_11_Randperm_cu_4012db6510OpaqueTypeILi2EEEEEvPT_PT0_S6_iNS1_15PhiloxCudaStateE --------------------------
	.section	.nv.info._ZN44_GLOBAL__N__b9816450_11_Randperm_cu_4012db6537randperm_handle_duplicate_keys_kernelIiN2at6native44_GLOBAL__N__b9816450_11_Randperm_cu_4012db6510OpaqueTypeILi2EEEEEvPT_PT0_S6_iNS1_15PhiloxCudaStateE,"",@"SHT_CUDA_INFO"
	.sectionflags	@""
	.align	4


	//----- nvinfo : EIATTR_CUDA_API_VERSION
	.align		4
        /*0000*/ 	.byte	0x04, 0x37
        /*0002*/ 	.short	(.L_158 - .L_157)
.L_157:
        /*0004*/ 	.word	0x00000082


	//----- nvinfo : EIATTR_SW2861232_WAR
	.align		4
.L_158:
        /*0008*/ 	.byte	0x01, 0x35
	.zero		2


	//----- nvinfo : EIATTR_PARAM_CBANK
	.align		4
        /*000c*/ 	.byte	0x04, 0x0a
        /*000e*/ 	.short	(.L_160 - .L_159)
	.align		4
.L_159:
        /*0010*/ 	.word	index@(.nv.constant0._ZN44_GLOBAL__N__b9816450_11_Randperm_cu_4012db6537randperm_handle_duplicate_keys_kernelIiN2at6native44_GLOBAL__N__b9816450_11_Randperm_cu_4012db6510OpaqueTypeILi2EEEEEvPT_PT0_S6_iNS1_15PhiloxCudaStateE)
        /*0014*/ 	.short	0x0160
        /*0016*/ 	.short	0x0030


	//----- nvinfo : EIATTR_CBANK_PARAM_SIZE
	.align		4
.L_160:
        /*0018*/ 	.byte	0x03, 0x19
        /*001a*/ 	.short	0x0030


	//----- nvinfo : EIATTR_KPARAM_INFO
	.align		4
        /*001c*/ 	.byte	0x04, 0x17
        /*001e*/ 	.short	(.L_162 - .L_161)
.L_161:
        /*0020*/ 	.word	0x00000000
        /*0024*/ 	.short	0x0004
        /*0026*/ 	.short	0x0018
        /*0028*/ 	.byte	0x00, 0xf0, 0x61, 0x00


	//----- nvinfo : EIATTR_KPARAM_INFO
	.align		4
.L_162:
        /*002c*/ 	.byte	0x04, 0x17
        /*002e*/ 	.short	(.L_164 - .L_163)
.L_163:
        /*0030*/ 	.word	0x00000000
        /*0034*/ 	.short	0x0003
        /*0036*/ 	.short	0x0014
        /*0038*/ 	.byte	0x00, 0xf0, 0x11, 0x00


	//----- nvinfo : EIATTR_KPARAM_INFO
	.align		4
.L_164:
        /*003c*/ 	.byte	0x04, 0x17
        /*003e*/ 	.short	(.L_166 - .L_165)
.L_165:
        /*0040*/ 	.word	0x00000000
        /*0044*/ 	.short	0x0002
        /*0046*/ 	.short	0x0010
        /*0048*/ 	.byte	0x00, 0xf0, 0x11, 0x00


	//----- nvinfo : EIATTR_KPARAM_INFO
	.align		4
.L_166:
        /*004c*/ 	.byte	0x04, 0x17
        /*004e*/ 	.short	(.L_168 - .L_167)
.L_167:
        /*0050*/ 	.word	0x00000000
        /*0054*/ 	.short	0x0001
        /*0056*/ 	.short	0x0008
        /*0058*/ 	.byte	0x00, 0xf0, 0x21, 0x00


	//----- nvinfo : EIATTR_KPARAM_INFO
	.align		4
.L_168:
        /*005c*/ 	.byte	0x04, 0x17
        /*005e*/ 	.short	(.L_170 - .L_169)
.L_169:
        /*0060*/ 	.word	0x00000000
        /*0064*/ 	.short	0x0000
        /*0066*/ 	.short	0x0000
        /*0068*/ 	.byte	0x00, 0xf0, 0x21, 0x00


	//----- nvinfo : EIATTR_MAXREG_COUNT
	.align		4
.L_170:
        /*006c*/ 	.byte	0x03, 0x1b
        /*006e*/ 	.short	0x00ff


	//----- nvinfo : EIATTR_MERCURY_ISA_VERSION
	.align		4
        /*0070*/ 	.byte	0x03, 0x5f
        /*0072*/ 	.short	0x0000


	//----- nvinfo : EIATTR_EXIT_INSTR_OFFSETS
	.align		4
        /*0074*/ 	.byte	0x04, 0x1c
        /*0076*/ 	.short	(.L_172 - .L_171)


	//   ....[0]....
.L_171:
        /*0078*/ 	.word	0x00000080


	//   ....[1]....
        /*007c*/ 	.word	0x000000f0


	//   ....[2]....
        /*0080*/ 	.word	0x00000150


	//   ....[3]....
        /*0084*/ 	.word	0x00000400


	//   ....[4]....
        /*0088*/ 	.word	0x00001040


	//----- nvinfo : EIATTR_CRS_STACK_SIZE
	.align		4
.L_172:
        /*008c*/ 	.byte	0x04, 0x1e
        /*008e*/ 	.short	(.L_174 - .L_173)
.L_173:
        /*0090*/ 	.word	0x00000000
.L_174:


//--------------------- .nv.info._ZN44_GLOBAL__N__b9816450_11_Randperm_cu_4012db6537randperm_handle_duplicate_keys_kernelIiN2at6native44_GLOBAL__N__b9816450_11_Randperm_cu_4012db6510OpaqueTypeILi8EEEEEvPT_PT0_S6_iNS1_15PhiloxCudaStateE --------------------------
	.section	.nv.info._ZN44_GLOBAL__N__b9816450_11_Randperm_cu_4012db6537randperm_handle_duplicate_keys_kernelIiN2at6native44_GLOBAL__N__b9816450_11_Randperm_cu_4012db6510OpaqueTypeILi8EEEEEvPT_PT0_S6_iNS1_15PhiloxCudaStateE,"",@"SHT_CUDA_INFO"
	.sectionflags	@""
	.align	4


	//----- nvinfo : EIATTR_CUDA_API_VERSION
	.align		4
        /*0000*/ 	.byte	0x04, 0x37
        /*0002*/ 	.short	(.L_176 - .L_175)
.L_175:
        /*0004*/ 	.word	0x00000082


	//----- nvinfo : EIATTR_SW2861232_WAR
	.align		4
.L_176:
        /*0008*/ 	.byte	0x01, 0x35
	.zero		2


	//----- nvinfo : EIATTR_PARAM_CBANK
	.align		4
        /*000c*/ 	.byte	0x04, 0x0a
        /*000e*/ 	.short	(.L_178 - .L_177)
	.align		4
.L_177:
        /*0010*/ 	.word	index@(.nv.constant0._ZN44_GLOBAL__N__b9816450_11_Randperm_cu_4012db6537randperm_handle_duplicate_keys_kernelIiN2at6native44_GLOBAL__N__b9816450_11_Randperm_cu_4012db6510OpaqueTypeILi8EEEEEvPT_PT0_S6_iNS1_15PhiloxCudaStateE)
        /*0014*/ 	.short	0x0160
        /*0016*/ 	.short	0x0030


	//----- nvinfo : EIATTR_CBANK_PARAM_SIZE
	.align		4
.L_178:
        /*0018*/ 	.byte	0x03, 0x19
        /*001a*/ 	.short	0x0030


	//----- nvinfo : EIATTR_KPARAM_INFO
	.align		4
        /*001c*/ 	.byte	0x04, 0x17
        /*001e*/ 	.short	(.L_180 - .L_179)
.L_179:
        /*0020*/ 	.word	0x00000000
        /*0024*/ 	.short	0x0004
        /*0026*/ 	.short	0x0018
        /*0028*/ 	.byte	0x00, 0xf0, 0x61, 0x00


	//----- nvinfo : EIATTR_KPARAM_INFO
	.align		4
.L_180:
        /*002c*/ 	.byte	0x04, 0x17
        /*002e*/ 	.short	(.L_182 - .L_181)
.L_181:
        /*0030*/ 	.word	0x00000000
        /*0034*/ 	.short	0x0003
        /*0036*/ 	.short	0x0014
        /*0038*/ 	.byte	0x00, 0xf0, 0x11, 0x00


	//----- nvinfo : EIATTR_KPARAM_INFO
	.align		4
.L_182:
        /*003c*/ 	.byte	0x04, 0x17
        /*003e*/ 	.short	(.L_184 - .L_183)
.L_183:
        /*0040*/ 	.word	0x00000000
        /*0044*/ 	.short	0x0002
        /*0046*/ 	.short	0x0010
        /*0048*/ 	.byte	0x00, 0xf0, 0x11, 0x00


	//----- nvinfo : EIATTR_KPARAM_INFO
	.align		4
.L_184:
        /*004c*/ 	.byte	0x04, 0x17
        /*004e*/ 	.short	(.L_186 - .L_185)
.L_185:
        /*0050*/ 	.word	0x00000000
        /*0054*/ 	.short	0x0001
        /*0056*/ 	.short	0x0008
        /*0058*/ 	.byte	0x00, 0xf0, 0x21, 0x00


	//----- nvinfo : EIATTR_KPARAM_INFO
	.align		4
.L_186:
        /*005c*/ 	.byte	0x04, 0x17
        /*005e*/ 	.short	(.L_188 - .L_187)
.L_187:
        /*0060*/ 	.word	0x00000000
        /*0064*/ 	.short	0x0000
        /*0066*/ 	.short	0x0000
        /*0068*/ 	.byte	0x00, 0xf0, 0x21, 0x00


	//----- nvinfo : EIATTR_MAXREG_COUNT
	.align		4
.L_188:
        /*006c*/ 	.byte	0x03, 0x1b
        /*006e*/ 	.short	0x00ff


	//----- nvinfo : EIATTR_MERCURY_ISA_VERSION
	.align		4
        /*0070*/ 	.byte	0x03, 0x5f
        /*0072*/ 	.short	0x0000


	//----- nvinfo : EIATTR_EXIT_INSTR_OFFSETS
	.align		4
        /*0074*/ 	.byte	0x04, 0x1c
        /*0076*/ 	.short	(.L_190 - .L_189)


	//   ....[0]....
.L_189:
        /*0078*/ 	.word	0x00000080


	//   ....[1]....
        /*007c*/ 	.word	0x000000f0


	//   ....[2]....
        /*0080*/ 	.word	0x00000150


	//   ....[3]....
        /*0084*/ 	.word	0x00000400


	//   ....[4]....
        /*0088*/ 	.word	0x00001040


	//----- nvinfo : EIATTR_CRS_STACK_SIZE
	.align		4
.L_190:
        /*008c*/ 	.byte	0x04, 0x1e
        /*008e*/ 	.short	(.L_192 - .L_191)
.L_191:
        /*0090*/ 	.word	0x00000000
.L_192:


//--------------------- .nv.info._ZN44_GLOBAL__N__b9816450_11_Randperm_cu_4012db6537randperm_handle_duplicate_keys_kernelIiN2at6native44_GLOBAL__N__b9816450_11_Randperm_cu_4012db6510OpaqueTypeILi4EEEEEvPT_PT0_S6_iNS1_15PhiloxCudaStateE --------------------------
	.section	.nv.info._ZN44_GLOBAL__N__b9816450_11_Randperm_cu_4012db6537randperm_handle_duplicate_keys_kernelIiN2at6native44_GLOBAL__N__b9816450_11_Randperm_cu_4012db6510OpaqueTypeILi4EEEEEvPT_PT0_S6_iNS1_15PhiloxCudaStateE,"",@"SHT_CUDA_INFO"
	.sectionflags	@""
	.align	4


	//----- nvinfo : EIATTR_CUDA_API_VERSION
	.align		4
        /*0000*/ 	.byte	0x04, 0x37
        /*0002*/ 	.short	(.L_194 - .L_193)
.L_193:
        /*0004*/ 	.word	0x00000082


	//----- nvinfo : EIATTR_SW2861232_WAR
	.align		4
.L_194:
        /*0008*/ 	.byte	0x01, 0x35
	.zero		2


	//----- nvinfo : EIATTR_PARAM_CBANK
	.align		4
        /*000c*/ 	.byte	0x04, 0x0a
        /*000e*/ 	.short	(.L_196 - .L_195)
	.align		4
.L_195:
        /*0010*/ 	.word	index@(.nv.constant0._ZN44_GLOBAL__N__b9816450_11_Randperm_cu_4012db6537randperm_handle_duplicate_keys_kernelIiN2at6native44_GLOBAL__N__b9816450_11_Randperm_cu_4012db6510OpaqueTypeILi4EEEEEvPT_PT0_S6_iNS1_15PhiloxCudaStateE)
        /*0014*/ 	.short	0x0160
        /*0016*/ 	.short	0x0030


	//----- nvinfo : EIATTR_CBANK_PARAM_SIZE
	.align		4
.L_196:
        /*0018*/ 	.byte	0x03, 0x19
        /*001a*/ 	.short	0x0030


	//----- nvinfo : EIATTR_KPARAM_INFO
	.align		4
        /*001c*/ 	.byte	0x04, 0x17
        /*001e*/ 	.short	(.L_198 - .L_197)
.L_197:
        /*0020*/ 	.word	0x00000000
        /*0024*/ 	.short	0x0004
        /*0026*/ 	.short	0x0018
        /*0028*/ 	.byte	0x00, 0xf0, 0x61, 0x00


	//----- nvinfo : EIATTR_KPARAM_INFO
	.align		4
.L_198:
        /*002c*/ 	.byte	0x04, 0x17
        /*002e*/ 	.short	(.L_200 - .L_199)
.L_199:
        /*0030*/ 	.word	0x00000000
        /*0034*/ 	.short	0x0003
        /*0036*/ 	.short	0x0014
        /*0038*/ 	.byte	0x00, 0xf0, 0x11, 0x00


	//----- nvinfo : EIATTR_KPARAM_INFO
	.align		4
.L_200:
        /*003c*/ 	.byte	0x04, 0x17
        /*003e*/ 	.short	(.L_202 - .L_201)
.L_201:
        /*0040*/ 	.word	0x00000000
        /*0044*/ 	.short	0x0002
        /*0046*/ 	.short	0x0010
        /*0048*/ 	.byte	0x00, 0xf0, 0x11, 0x00


	//----- nvinfo : EIATTR_KPARAM_INFO
	.align		4
.L_202:
        /*004c*/ 	.byte	0x04, 0x17
        /*004e*/ 	.short	(.L_204 - .L_203)
.L_203:
        /*0050*/ 	.word	0x00000000
        /*0054*/ 	.short	0x0001
        /*0056*/ 	.short	0x0008
        /*0058*/ 	.byte	0x00, 0xf0, 0x21, 0x00


	//----- nvinfo : EIATTR_KPARAM_INFO
	.align		4
.L_204:
        /*005c*/ 	.byte	0x04, 0x17
        /*005e*/ 	.short	(.L_206 - .L_205)
.L_205:
        /*0060*/ 	.word	0x00000000
        /*0064*/ 	.short	0x0000
        /*0066*/ 	.short	0x0000
        /*0068*/ 	.byte	0x00, 0xf0, 0x21, 0x00


	//----- nvinfo : EIATTR_MAXREG_COUNT
	.align		4
.L_206:
        /*006c*/ 	.byte	0x03, 0x1b
        /*006e*/ 	.short	0x00ff


	//----- nvinfo : EIATTR_MERCURY_ISA_VERSION
	.align		4
        /*0070*/ 	.byte	0x03, 0x5f
        /*0072*/ 	.short	0x0000


	//----- nvinfo : EIATTR_EXIT_INSTR_OFFSETS
	.align		4
        /*0074*/ 	.byte	0x04, 0x1c
        /*0076*/ 	.short	(.L_208 - .L_207)


	//   ....[0]....
.L_207:
        /*0078*/ 	.word	0x00000080


	//   ....[1]....
        /*007c*/ 	.word	0x000000f0


	//   ....[2]....
        /*0080*/ 	.word	0x00000150


	//   ....[3]....
        /*0084*/ 	.word	0x00000400


	//   ....[4]....
        /*0088*/ 	.word	0x00001020


	//----- nvinfo : EIATTR_CRS_STACK_SIZE
	.align		4
.L_208:
        /*008c*/ 	.byte	0x04, 0x1e
        /*008e*/ 	.short	(.L_210 - .L_209)
.L_209:
        /*0090*/ 	.word	0x00000000
.L_210:


//--------------------- .nv.info._ZN44_GLOBAL__N__b9816450_11_Randperm_cu_4012db6537randperm_handle_duplicate_keys_kernelIiN2at6native44_GLOBAL__N__b9816450_11_Randperm_cu_4012db6510OpaqueTypeILi1EEEEEvPT_PT0_S6_iNS1_15PhiloxCudaStateE --------------------------
	.section	.nv.info._ZN44_GLOBAL__N__b9816450_11_Randperm_cu_4012db6537randperm_handle_duplicate_keys_kernelIiN2at6native44_GLOBAL__N__b9816450_11_Randperm_cu_4012db6510OpaqueTypeILi1EEEEEvPT_PT0_S6_iNS1_15PhiloxCudaStateE,"",@"SHT_CUDA_INFO"
	.sectionflags	@""
	.align	4


	//----- nvinfo : EIATTR_CUDA_API_VERSION
	.align		4
        /*0000*/ 	.byte	0x04, 0x37
        /*0002*/ 	.short	(.L_212 - .L_211)
.L_211:
        /*0004*/ 	.word	0x00000082


	//----- nvinfo : EIATTR_SW2861232_WAR
	.align		4
.L_212:
        /*0008*/ 	.byte	0x01, 0x35
	.zero		2


	//----- nvinfo : EIATTR_PARAM_CBANK
	.align		4
        /*000c*/ 	.byte	0x04, 0x0a
        /*000e*/ 	.short	(.L_214 - .L_213)
	.align		4
.L_213:
        /*0010*/ 	.word	index@(.nv.constant0._ZN44_GLOBAL__N__b9816450_11_Randperm_cu_4012db6537randperm_handle_duplicate_keys_kernelIiN2at6native44_GLOBAL__N__b9816450_11_Randperm_cu_4012db6510OpaqueTypeILi1EEEEEvPT_PT0_S6_iNS1_15PhiloxCudaStateE)
        /*0014*/ 	.short	0x0160
        /*0016*/ 	.short	0x0030


	//----- nvinfo : EIATTR_CBANK_PARAM_SIZE
	.align		4
.L_214:
        /*0018*/ 	.byte	0x03, 0x19
        /*001a*/ 	.short	0x0030


	//----- nvinfo : EIATTR_KPARAM_INFO
	.align		4
        /*001c*/ 	.byte	0x04, 0x17
        /*001e*/ 	.short	(.L_216 - .L_215)
.L_215:
        /*0020*/ 	.word	0x00000000
        /*0024*/ 	.short	0x0004
        /*0026*/ 	.short	0x0018
        /*0028*/ 	.byte	0x00, 0xf0, 0x61, 0x00


	//----- nvinfo : EIATTR_KPARAM_INFO
	.align		4
.L_216:
        /*002c*/ 	.byte	0x04, 0x17
        /*002e*/ 	.short	(.L_218 - .L_217)
.L_217:
        /*0030*/ 	.word	0x00000000
        /*0034*/ 	.short	0x0003
        /*0036*/ 	.short	0x0014
        /*0038*/ 	.byte	0x00, 0xf0, 0x11, 0x00


	//----- nvinfo : EIATTR_KPARAM_INFO
	.align		4
.L_218:
        /*003c*/ 	.byte	0x04, 0x17
        /*003e*/ 	.short	(.L_220 - .L_219)
.L_219:
        /*0040*/ 	.word	0x00000000
        /*0044*/ 	.short	0x0002
        /*0046*/ 	.short	0x0010
        /*0048*/ 	.byte	0x00, 0xf0, 0x11, 0x00


	//----- nvinfo : EIATTR_KPARAM_INFO
	.align		4
.L_220:
        /*004c*/ 	.byte	0x04, 0x17
        /*004e*/ 	.short	(.L_222 - .L_221)
.L_221:
        /*0050*/ 	.word	0x00000000
        /*0054*/ 	.short	0x0001
        /*0056*/ 	.short	0x0008
        /*0058*/ 	.byte	0x00, 0xf0, 0x21, 0x00


	//----- nvinfo : EIATTR_KPARAM_INFO
	.align		4
.L_222:
        /*005c*/ 	.byte	0x04, 0x17
        /*005e*/ 	.short	(.L_224 - .L_223)
.L_223:
        /*0060*/ 	.word	0x00000000
        /*0064*/ 	.short	0x0000
        /*0066*/ 	.short	0x0000
        /*0068*/ 	.byte	0x00, 0xf0, 0x21, 0x00


	//----- nvinfo : EIATTR_MAXREG_COUNT
	.align		4
.L_224:
        /*006c*/ 	.byte	0x03, 0x1b
        /*006e*/ 	.short	0x00ff


	//----- nvinfo : EIATTR_MERCURY_ISA_VERSION
	.align		4
        /*0070*/ 	.byte	0x03, 0x5f
        /*0072*/ 	.short	0x0000


	//----- nvinfo : EIATTR_EXIT_INSTR_OFFSETS
	.align		4
        /*0074*/ 	.byte	0x04, 0x1c
        /*0076*/ 	.short	(.L_226 - .L_225)


	//   ....[0]....
.L_225:
        /*0078*/ 	.word	0x00000080


	//   ....[1]....
        /*007c*/ 	.word	0x000000f0


	//   ....[2]....
        /*0080*/ 	.word	0x00000150


	//   ....[3]....
        /*0084*/ 	.word	0x00000400


	//   ....[4]....
        /*0088*/ 	.word	0x00001000


	//----- nvinfo : EIATTR_CRS_STACK_SIZE
	.align		4
.L_226:
        /*008c*/ 	.byte	0x04, 0x1e
        /*008e*/ 	.short	(.L_228 - .L_227)
.L_227:
        /*0090*/ 	.word	0x00000000
.L_228:


//--------------------- .nv.callgraph             --------------------------
	.section	.nv.callgraph,"",@"SHT_CUDA_CALLGRAPH"
	.align	4
	.sectionentsize	8
	.align		4
        /*0000*/ 	.word	0x00000000
	.align		4
        /*0004*/ 	.word	0xffffffff
	.align		4
        /*0008*/ 	.word	0x00000000
	.align		4
        /*000c*/ 	.word	0xfffffffe
	.align		4
        /*0010*/ 	.word	0x00000000
	.align		4
        /*0014*/ 	.word	0xfffffffd
	.align		4
        /*0018*/ 	.word	0x00000000
	.align		4
        /*001c*/ 	.word	0xfffffffc


//--------------------- .nv.rel.action            --------------------------
	.section	.nv.rel.action,"",@"SHT_CUDA_RELOCINFO"
	.align	8
	.sectionentsize	8
        /*0000*/ 	.byte	0x73, 0x00, 0x00, 0x00, 0x00, 0x00, 0x00, 0x00, 0x00, 0x00, 0x00, 0x11, 0x25, 0x00, 0x05, 0x36


//--------------------- .nv.constant4             --------------------------
	.section	.nv.constant4,"a",@progbits
	.align	8
	.align		8
.nv.constant4:
        /*0000*/ 	.dword	precalc_xorwow_matrix
	.align		8
        /*0008*/ 	.dword	precalc_xorwow_offset_matrix
	.align		8
        /*0010*/ 	.dword	mrg32k3aM1
	.align		8
        /*0018*/ 	.dword	mrg32k3aM2
	.align		8
        /*0020*/ 	.dword	mrg32k3aM1SubSeq
	.align		8
        /*0028*/ 	.dword	mrg32k3aM2SubSeq
	.align		8
        /*0030*/ 	.dword	mrg32k3aM1Seq
	.align		8
        /*0038*/ 	.dword	mrg32k3aM2Seq
	.align		8
        /*0040*/ 	.dword	_ZN42_INTERNAL_b9816450_11_Randperm_cu_4012db654cuda3std3__45__cpo5beginE
	.align		8
        /*0048*/ 	.dword	_ZN42_INTERNAL_b9816450_11_Randperm_cu_4012db654cuda3std3__45__cpo3endE
	.align		8
        /*0050*/ 	.dword	_ZN42_INTERNAL_b9816450_11_Randperm_cu_4012db654cuda3std3__45__cpo6cbeginE
	.align		8
        /*0058*/ 	.dword	_ZN42_INTERNAL_b9816450_11_Randperm_cu_4012db654cuda3std3__45__cpo4cendE
	.align		8
        /*0060*/ 	.dword	_ZN42_INTERNAL_b9816450_11_Randperm_cu_4012db654cuda3std3__45__cpo6rbeginE
	.align		8
        /*0068*/ 	.dword	_ZN42_INTERNAL_b9816450_11_Randperm_cu_4012db654cuda3std3__45__cpo4rendE
	.align		8
        /*0070*/ 	.dword	_ZN42_INTERNAL_b9816450_11_Randperm_cu_4012db654cuda3std3__45__cpo7crbeginE
	.align		8
        /*0078*/ 	.dword	_ZN42_INTERNAL_b9816450_11_Randperm_cu_4012db654cuda3std3__45__cpo5crendE
	.align		8
        /*0080*/ 	.dword	_ZN42_INTERNAL_b9816450_11_Randperm_cu_4012db654cuda3std3__444_GLOBAL__N__b9816450_11_Randperm_cu_4012db656ignoreE
	.align		8
        /*0088*/ 	.dword	_ZN42_INTERNAL_b9816450_11_Randperm_cu_4012db654cuda3std3__419piecewise_constructE
	.align		8
        /*0090*/ 	.dword	_ZN42_INTERNAL_b9816450_11_Randperm_cu_4012db654cuda3std3__48in_placeE
	.align		8
        /*0098*/ 	.dword	_ZN42_INTERNAL_b9816450_11_Randperm_cu_4012db654cuda3std3__420unreachable_sentinelE
	.align		8
        /*00a0*/ 	.dword	_ZN42_INTERNAL_b9816450_11_Randperm_cu_4012db654cuda3std6ranges3__45__cpo4swapE
	.align		8
        /*00a8*/ 	.dword	_ZN42_INTERNAL_b9816450_11_Randperm_cu_4012db654cuda3std6ranges3__45__cpo9iter_moveE
	.align		8
        /*00b0*/ 	.dword	_ZN42_INTERNAL_b9816450_11_Randperm_cu_4012db654cuda3std6ranges3__45__cpo5beginE
	.align		8
        /*00b8*/ 	.dword	_ZN42_INTERNAL_b9816450_11_Randperm_cu_4012db654cuda3std6ranges3__45__cpo3endE
	.align		8
        /*00c0*/ 	.dword	_ZN42_INTERNAL_b9816450_11_Randperm_cu_4012db654cuda3std6ranges3__45__cpo6cbeginE
	.align		8
        /*00c8*/ 	.dword	_ZN42_INTERNAL_b9816450_11_Randperm_cu_4012db654cuda3std6ranges3__45__cpo4cendE
	.align		8
        /*00d0*/ 	.dword	_ZN42_INTERNAL_b9816450_11_Randperm_cu_4012db654cuda3std6ranges3__45__cpo7advanceE
	.align		8
        /*00d8*/ 	.dword	_ZN42_INTERNAL_b9816450_11_Randperm_cu_4012db654cuda3std6ranges3__45__cpo9iter_swapE
	.align		8
        /*00e0*/ 	.dword	_ZN42_INTERNAL_b9816450_11_Randperm_cu_4012db654cuda3std6ranges3__45__cpo4nextE
	.align		8
        /*00e8*/ 	.dword	_ZN42_INTERNAL_b9816450_11_Randperm_cu_4012db654cuda3std6ranges3__45__cpo4prevE
	.align		8
        /*00f0*/ 	.dword	_ZN42_INTERNAL_b9816450_11_Randperm_cu_4012db654cuda3std6ranges3__45__cpo4dataE
	.align		8
        /*00f8*/ 	.dword	_ZN42_INTERNAL_b9816450_11_Randperm_cu_4012db654cuda3std6ranges3__45__cpo5cdataE
	.align		8
        /*0100*/ 	.dword	_ZN42_INTERNAL_b9816450_11_Randperm_cu_4012db654cuda3std6ranges3__45__cpo4sizeE
	.align		8
        /*0108*/ 	.dword	_ZN42_INTERNAL_b9816450_11_Randperm_cu_4012db654cuda3std6ranges3__45__cpo5ssizeE
	.align		8
        /*0110*/ 	.dword	_ZN42_INTERNAL_b9816450_11_Randperm_cu_4012db654cuda3std6ranges3__45__cpo8distanceE
	.align		8
        /*0118*/ 	.dword	_ZN42_INTERNAL_b9816450_11_Randperm_cu_4012db656thrust23THRUST_300001_SM_800_NS6system6detail10sequential3seqE


//--------------------- .nv.constant3             --------------------------
	.section	.nv.constant3,"a",@progbits
	.align	8
.nv.constant3:
	.type		__cr_lgamma_table,@object
	.size		__cr_lgamma_table,(.L_8 - __cr_lgamma_table)
__cr_lgamma_table:
        /*0000*/ 	.byte	0x00, 0x00, 0x00, 0x00, 0x00, 0x00, 0x00, 0x00, 0x00, 0x00, 0x00, 0x00, 0x00, 0x00, 0x00, 0x00
        /*0010*/ 	.byte	0xef, 0x39, 0xfa, 0xfe, 0x42, 0x2e, 0xe6, 0x3f, 0x02, 0x20, 0x2a, 0xfa, 0x0b, 0xab, 0xfc, 0x3f
        /*0020*/ 	.byte	0xf9, 0x2c, 0x92, 0x7c, 0xa7, 0x6c, 0x09, 0x40, 0xc9, 0x79, 0x44, 0x3c, 0x64, 0x26, 0x13, 0x40
        /*0030*/ 	.byte	0xca, 0x01, 0xcf, 0x3a, 0x27, 0x51, 0x1a, 0x40, 0x30, 0xcc, 0x2d, 0xf3, 0xe1, 0x0c, 0x21, 0x40
        /*0040*/ 	.byte	0x0d, 0xb7, 0xfc, 0x82, 0x8e, 0x35, 0x25, 0x40
.L_8:


//--------------------- .nv.constant0._ZN44_GLOBAL__N__b9816450_11_Randperm_cu_4012db6537randperm_handle_duplicate_keys_kernelIlN2at6native44_GLOBAL__N__b9816450_11_Randperm_cu_4012db6510OpaqueTypeILi2EEEEEvPT_PT0_S6_iNS1_15PhiloxCudaStateE --------------------------
	.section	.nv.constant0._ZN44_GLOBAL__N__b9816450_11_Randperm_cu_4012db6537randperm_handle_duplicate_keys_kernelIlN2at6native44_GLOBAL__N__b9816450_11_Randperm_cu_4012db6510OpaqueTypeILi2EEEEEvPT_PT0_S6_iNS1_15PhiloxCudaStateE,"a",@progbits
	.sectionflags	@""
	.align	4
.nv.constant0._ZN44_GLOBAL__N__b9816450_11_Randperm_cu_4012db6537randperm_handle_duplicate_keys_kernelIlN2at6native44_GLOBAL__N__b9816450_11_Randperm_cu_4012db6510OpaqueTypeILi2EEEEEvPT_PT0_S6_iNS1_15PhiloxCudaStateE:
	.zero		408


//--------------------- .nv.constant0._ZN44_GLOBAL__N__b9816450_11_Randperm_cu_4012db6537randperm_handle_duplicate_keys_kernelIlN2at6native44_GLOBAL__N__b9816450_11_Randperm_cu_4012db6510OpaqueTypeILi8EEEEEvPT_PT0_S6_iNS1_15PhiloxCudaStateE --------------------------
	.section	.nv.constant0._ZN44_GLOBAL__N__b9816450_11_Randperm_cu_4012db6537randperm_handle_duplicate_keys_kernelIlN2at6native44_GLOBAL__N__b9816450_11_Randperm_cu_4012db6510OpaqueTypeILi8EEEEEvPT_PT0_S6_iNS1_15PhiloxCudaStateE,"a",@progbits
	.sectionflags	@""
	.align	4
.nv.constant0._ZN44_GLOBAL__N__b9816450_11_Randperm_cu_4012db6537randperm_handle_duplicate_keys_kernelIlN2at6native44_GLOBAL__N__b9816450_11_Randperm_cu_4012db6510OpaqueTypeILi8EEEEEvPT_PT0_S6_iNS1_15PhiloxCudaStateE:
	.zero		408


//--------------------- .nv.constant0._ZN44_GLOBAL__N__b9816450_11_Randperm_cu_4012db6537randperm_handle_duplicate_keys_kernelIlN2at6native44_GLOBAL__N__b9816450_11_Randperm_cu_4012db6510OpaqueTypeILi4EEEEEvPT_PT0_S6_iNS1_15PhiloxCudaStateE --------------------------
	.section	.nv.constant0._ZN44_GLOBAL__N__b9816450_11_Randperm_cu_4012db6537randperm_handle_duplicate_keys_kernelIlN2at6native44_GLOBAL__N__b9816450_11_Randperm_cu_4012db6510OpaqueTypeILi4EEEEEvPT_PT0_S6_iNS1_15PhiloxCudaStateE,"a",@progbits
	.sectionflags	@""
	.align	4
.nv.constant0._ZN44_GLOBAL__N__b9816450_11_Randperm_cu_4012db6537randperm_handle_duplicate_keys_kernelIlN2at6native44_GLOBAL__N__b9816450_11_Randperm_cu_4012db6510OpaqueTypeILi4EEEEEvPT_PT0_S6_iNS1_15PhiloxCudaStateE:
	.zero		408


//--------------------- .nv.constant0._ZN44_GLOBAL__N__b9816450_11_Randperm_cu_4012db6537randperm_handle_duplicate_keys_kernelIlN2at6native44_GLOBAL__N__b9816450_11_Randperm_cu_4012db6510OpaqueTypeILi1EEEEEvPT_PT0_S6_iNS1_15PhiloxCudaStateE --------------------------
	.section	.nv.constant0._ZN44_GLOBAL__N__b9816450_11_Randperm_cu_4012db6537randperm_handle_duplicate_keys_kernelIlN2at6native44_GLOBAL__N__b9816450_11_Randperm_cu_4012db6510OpaqueTypeILi1EEEEEvPT_PT0_S6_iNS1_15PhiloxCudaStateE,"a",@progbits
	.sectionflags	@""
	.align	4
.nv.constant0._ZN44_GLOBAL__N__b9816450_11_Randperm_cu_4012db6537randperm_handle_duplicate_keys_kernelIlN2at6native44_GLOBAL__N__b9816450_11_Randperm_cu_4012db6510OpaqueTypeILi1EEEEEvPT_PT0_S6_iNS1_15PhiloxCudaStateE:
	.zero		408


//--------------------- .nv.constant0._ZN44_GLOBAL__N__b9816450_11_Randperm_cu_4012db6537randperm_handle_duplicate_keys_kernelIiN2at6native44_GLOBAL__N__b9816450_11_Randperm_cu_4012db6510OpaqueTypeILi2EEEEEvPT_PT0_S6_iNS1_15PhiloxCudaStateE --------------------------
	.section	.nv.constant0._ZN44_GLOBAL__N__b9816450_11_Randperm_cu_4012db6537randperm_handle_duplicate_keys_kernelIiN2at6native44_GLOBAL__N__b9816450_11_Randperm_cu_4012db6510OpaqueTypeILi2EEEEEvPT_PT0_S6_iNS1_15PhiloxCudaStateE,"a",@progbits
	.sectionflags	@""
	.align	4
.nv.constant0._ZN44_GLOBAL__N__b9816450_11_Randperm_cu_4012db6537randperm_handle_duplicate_keys_kernelIiN2at6native44_GLOBAL__N__b9816450_11_Randperm_cu_4012db6510OpaqueTypeILi2EEEEEvPT_PT0_S6_iNS1_15PhiloxCudaStateE:
	.zero		400


//--------------------- .nv.constant0._ZN44_GLOBAL__N__b9816450_11_Randperm_cu_4012db6537randperm_handle_duplicate_keys_kernelIiN2at6native44_GLOBAL__N__b9816450_11_Randperm_cu_4012db6510OpaqueTypeILi8EEEEEvPT_PT0_S6_iNS1_15PhiloxCudaStateE --------------------------
	.section	.nv.constant0._ZN44_GLOBAL__N__b9816450_11_Randperm_cu_4012db6537randperm_handle_duplicate_keys_kernelIiN2at6native44_GLOBAL__N__b9816450_11_Randperm_cu_4012db6510OpaqueTypeILi8EEEEEvPT_PT0_S6_iNS1_15PhiloxCudaStateE,"a",@progbits
	.sectionflags	@""
	.align	4
.nv.constant0._ZN44_GLOBAL__N__b9816450_11_Randperm_cu_4012db6537randperm_handle_duplicate_keys_kernelIiN2at6native44_GLOBAL__N__b9816450_11_Randperm_cu_4012db6510OpaqueTypeILi8EEEEEvPT_PT0_S6_iNS1_15PhiloxCudaStateE:
	.zero		400


//--------------------- .nv.constant0._ZN44_GLOBAL__N__b9816450_11_Randperm_cu_4012db6537randperm_handle_duplicate_keys_kernelIiN2at6native44_GLOBAL__N__b9816450_11_Randperm_cu_4012db6510OpaqueTypeILi4EEEEEvPT_PT0_S6_iNS1_15PhiloxCudaStateE --------------------------
	.section	.nv.constant0._ZN44_GLOBAL__N__b9816450_11_Randperm_cu_4012db6537randperm_handle_duplicate_keys_kernelIiN2at6native44_GLOBAL__N__b9816450_11_Randperm_cu_4012db6510OpaqueTypeILi4EEEEEvPT_PT0_S6_iNS1_15PhiloxCudaStateE,"a",@progbits
	.sectionflags	@""
	.align	4
.nv.constant0._ZN44_GLOBAL__N__b9816450_11_Randperm_cu_4012db6537randperm_handle_duplicate_keys_kernelIiN2at6native44_GLOBAL__N__b9816450_11_Randperm_cu_4012db6510OpaqueTypeILi4EEEEEvPT_PT0_S6_iNS1_15PhiloxCudaStateE:
	.zero		400


//--------------------- .nv.constant0._ZN44_GLOBAL__N__b9816450_11_Randperm_cu_4012db6537randperm_handle_duplicate_keys_kernelIiN2at6native44_GLOBAL__N__b9816450_11_Randperm_cu_4012db6510OpaqueTypeILi1EEEEEvPT_PT0_S6_iNS1_15PhiloxCudaStateE --------------------------
	.section	.nv.constant0._ZN44_GLOBAL__N__b9816450_11_Randperm_cu_4012db6537randperm_handle_duplicate_keys_kernelIiN2at6native44_GLOBAL__N__b9816450_11_Randperm_cu_4012db6510OpaqueTypeILi1EEEEEvPT_PT0_S6_iNS1_15PhiloxCudaStateE,"a",@progbits
	.sectionflags	@""
	.align	4
.nv.constant0._ZN44_GLOBAL__N__b9816450_11_Randperm_cu_4012db6537randperm_handle_duplicate_keys_kernelIiN2at6native44_GLOBAL__N__b9816450_11_Randperm_cu_4012db6510OpaqueTypeILi1EEEEEvPT_PT0_S6_iNS1_15PhiloxCudaStateE:
	.zero		400


//--------------------- .text._ZN44_GLOBAL__N__b9816450_11_Randperm_cu_4012db6537randperm_handle_duplicate_keys_kernelIlN2at6native44_GLOBAL__N__b9816450_11_Randperm_cu_4012db6510OpaqueTypeILi2EEEEEvPT_PT0_S6_iNS1_15PhiloxCudaStateE --------------------------
	.section	.text._ZN44_GLOBAL__N__b9816450_11_Randperm_cu_4012db6537randperm_handle_duplicate_keys_kernelIlN2at6native44_GLOBAL__N__b9816450_11_Randperm_cu_4012db6510OpaqueTypeILi2EEEEEvPT_PT0_S6_iNS1_15PhiloxCudaStateE,"ax",@progbits
	.sectioninfo	@"SHI_REGISTERS=25"
	.align	128
.text._ZN44_GLOBAL__N__b9816450_11_Randperm_cu_4012db6537randperm_handle_duplicate_keys_kernelIlN2at6native44_GLOBAL__N__b9816450_11_Randperm_cu_4012db6510OpaqueTypeILi2EEEEEvPT_PT0_S6_iNS1_15PhiloxCudaStateE:
        .type           _ZN44_GLOBAL__N__b9816450_11_Randperm_cu_4012db6537randperm_handle_duplicate_keys_kernelIlN2at6native44_GLOBAL__N__b9816450_11_Randperm_cu_4012db6510OpaqueTypeILi2EEEEEvPT_PT0_S6_iNS1_15PhiloxCudaStateE,@function
        .size           _ZN44_GLOBAL__N__b9816450_11_Randperm_cu_4012db6537randperm_handle_duplicate_keys_kernelIlN2at6native44_GLOBAL__N__b9816450_11_Randperm_cu_4012db6510OpaqueTypeILi2EEEEEvPT_PT0_S6_iNS1_15PhiloxCudaStateE,(.L_x_128 - _ZN44_GLOBAL__N__b9816450_11_Randperm_cu_4012db6537randperm_handle_duplicate_keys_kernelIlN2at6native44_GLOBAL__N__b9816450_11_Randperm_cu_4012db6510OpaqueTypeILi2EEEEEvPT_PT0_S6_iNS1_15PhiloxCudaStateE)
        .other          _ZN44_GLOBAL__N__b9816450_11_Randperm_cu_4012db6537randperm_handle_duplicate_keys_kernelIlN2at6native44_GLOBAL__N__b9816450_11_Randperm_cu_4012db6510OpaqueTypeILi2EEEEEvPT_PT0_S6_iNS1_15PhiloxCudaStateE,@"STO_CUDA_ENTRY STV_DEFAULT"
_ZN44_GLOBAL__N__b9816450_11_Randperm_cu_4012db6537randperm_handle_duplicate_keys_kernelIlN2at6native44_GLOBAL__N__b9816450_11_Randperm_cu_4012db6510OpaqueTypeILi2EEEEEvPT_PT0_S6_iNS1_15PhiloxCudaStateE:
[----:B------:R-:W-:Y:S02]  /*0000*/  IMAD.MOV.U32 R1, RZ, RZ, c[0x0][0x28] ;  /* 0x00000a00ff017624 */ /* 0x000fe400078e00ff */
[----:B------:R-:W0:Y:S01]  /*0010*/  S2R R0, SR_CTAID.X ;  /* 0x0000000000007919 */ /* 0x000e220000002500 */
[----:B------:R-:W-:Y:S02]  /*0020*/  ULDC UR4, c[0x0][0x178] ;  /* 0x00005e0000047ab9 */ /* 0x000fe40000000800 */
[----:B------:R-:W-:Y:S01]  /*0030*/  UIADD3 UR4, UR4, -0x1, URZ ;  /* 0xffffffff04047890 */ /* 0x000fe2000fffe03f */
[----:B------:R-:W0:Y:S02]  /*0040*/  S2R R3, SR_TID.X ;  /* 0x0000000000037919 */ /* 0x000e240000002100 */
[----:B0-----:R-:W-:-:S05]  /*0050*/  IMAD R0, R0, c[0x0][0x0], R3 ;  /* 0x0000000000007a24 */ /* 0x001fca00078e0203 */
[----:B------:R-:W-:Y:S01]  /*0060*/  ISETP.GE.AND P0, PT, R0, UR4, PT ;  /* 0x0000000400007c0c */ /* 0x000fe2000bf06270 */
[----:B------:R-:W-:-:S12]  /*0070*/  ULDC.64 UR4, c[0x0][0x180] ;  /* 0x0000600000047ab9 */ /* 0x000fd80000000a00 */
[----:B------:R-:W-:Y:S05]  /*0080*/  @P0 EXIT ;  /* 0x000000000000094d */ /* 0x000fea0003800000 */
[----:B------:R-:W-:Y:S01]  /*0090*/  IMAD.MOV.U32 R7, RZ, RZ, 0x8 ;  /* 0x00000008ff077424 */ /* 0x000fe200078e00ff */
[----:B------:R-:W-:-:S03]  /*00a0*/  ULDC.64 UR6, c[0x0][0x118] ;  /* 0x0000460000067ab9 */ /* 0x000fc60000000a00 */
[----:B------:R-:W-:-:S05]  /*00b0*/  IMAD.WIDE R6, R0, R7, c[0x0][0x160] ;  /* 0x0000580000067625 */ /* 0x000fca00078e0207 */
[----:B------:R-:W2:Y:S04]  /*00c0*/  LDG.E.64 R4, [R6.64+0x8] ;  /* 0x0000080606047981 */ /* 0x000ea8000c1e1b00 */
[----:B------:R-:W2:Y:S02]  /*00d0*/  LDG.E.64 R2, [R6.64] ;  /* 0x0000000606027981 */ /* 0x000ea4000c1e1b00 */
[----:B--2---:R-:W-:Y:S02]  /*00e0*/  LOP3.LUT P0, RZ, R4, c[0x0][0x170], R2, 0x48, !PT ;  /* 0x00005c0004ff7a12 */ /* 0x004fe40007804802 */
[----:B------:R-:W-:-:S04]  /*00f0*/  LOP3.LUT R4, R5, R3, RZ, 0x3c, !PT ;  /* 0x0000000305047212 */ /* 0x000fc800078e3cff */
[----:B------:R-:W-:-:S13]  /*0100*/  LOP3.LUT P0, RZ, R4, c[0x0][0x174], RZ, 0xc0, P0 ;  /* 0x00005d0004ff7a12 */ /* 0x000fda000000c0ff */
[----:B------:R-:W-:Y:S05]  /*0110*/  @P0 EXIT ;  /* 0x000000000000094d */ /* 0x000fea0003800000 */
[----:B------:R-:W-:Y:S01]  /*0120*/  ISETP.NE.AND P0, PT, R0, RZ, PT ;  /* 0x000000ff0000720c */ /* 0x000fe20003f05270 */
[----:B------:R-:W-:-:S12]  /*0130*/  BSSY B0, `(.L_x_0) ;  /* 0x0000007000007945 */ /* 0x000fd80003800000 */
[----:B------:R-:W-:Y:S05]  /*0140*/  @!P0 BRA `(.L_x_1) ;  /* 0x0000005000008947 */ /* 0x000fea0003800000 */
[----:B------:R-:W2:Y:S02]  /*0150*/  LDG.E.64 R4, [R6.64+-0x8] ;  /* 0xfffff80606047981 */ /* 0x000ea4000c1e1b00 */
[----:B--2---:R-:W-:Y:S02]  /*0160*/  LOP3.LUT P0, RZ, R4, c[0x0][0x170], R2, 0x48, !PT ;  /* 0x00005c0004ff7a12 */ /* 0x004fe40007804802 */
[----:B------:R-:W-:-:S04]  /*0170*/  LOP3.LUT R4, R5, R3, RZ, 0x3c, !PT ;  /* 0x0000000305047212 */ /* 0x000fc800078e3cff */
[----:B------:R-:W-:-:S13]  /*0180*/  LOP3.LUT P0, RZ, R4, c[0x0][0x174], RZ, 0xc0, P0 ;  /* 0x00005d0004ff7a12 */ /* 0x000fda000000c0ff */
[----:B------:R-:W-:Y:S05]  /*0190*/  @!P0 EXIT ;  /* 0x000000000000894d */ /* 0x000fea0003800000 */
.L_x_1:
[----:B------:R-:W-:Y:S05]  /*01a0*/  BSYNC B0 ;  /* 0x0000000000007941 */ /* 0x000fea0003800000 */
.L_x_0:
[----:B------:R-:W-:Y:S01]  /*01b0*/  IADD3 R8, P1, R6, 0x8, RZ ;  /* 0x0000000806087810 */ /* 0x000fe20007f3e0ff */
[----:B------:R-:W-:Y:S01]  /*01c0*/  BSSY B0, `(.L_x_2) ;  /* 0x000001d000007945 */ /* 0x000fe20003800000 */
[C---:B------:R-:W-:Y:S01]  /*01d0*/  LEA R18, P0, R0.reuse, c[0x0][0x168], 0x1 ;  /* 0x00005a0000127a11 */ /* 0x040fe200078008ff */
[----:B------:R-:W-:Y:S01]  /*01e0*/  IMAD.MOV.U32 R6, RZ, RZ, c[0x0][0x188] ;  /* 0x00006200ff067624 */ /* 0x000fe200078e00ff */
[----:B------:R-:W-:Y:S01]  /*01f0*/  SHF.R.S32.HI R13, RZ, 0x1f, R0 ;  /* 0x0000001fff0d7819 */ /* 0x000fe20000011400 */
[----:B------:R-:W-:Y:S01]  /*0200*/  IMAD.X R9, RZ, RZ, R7, P1 ;  /* 0x000000ffff097224 */ /* 0x000fe200008e0607 */
[----:B------:R-:W-:Y:S01]  /*0210*/  MOV R12, R0 ;  /* 0x00000000000c7202 */ /* 0x000fe20000000f00 */
[----:B------:R-:W-:Y:S01]  /*0220*/  IMAD.MOV.U32 R7, RZ, RZ, c[0x0][0x18c] ;  /* 0x00006300ff077624 */ /* 0x000fe200078e00ff */
[----:B------:R-:W-:Y:S01]  /*0230*/  LEA.HI.X R19, R0, c[0x0][0x16c], R13, 0x1, P0 ;  /* 0x00005b0000137a11 */ /* 0x000fe200000f0c0d */
[----:B------:R-:W-:Y:S01]  /*0240*/  IMAD.MOV.U32 R15, RZ, RZ, RZ ;  /* 0x000000ffff0f7224 */ /* 0x000fe200078e00ff */
[----:B------:R-:W-:Y:S01]  /*0250*/  ULDC.U8 UR8, c[0x0][0x194] ;  /* 0x0000650000087ab9 */ /* 0x000fe20000000000 */
[----:B------:R-:W-:-:S03]  /*0260*/  IMAD.MOV.U32 R16, RZ, RZ, 0x1 ;  /* 0x00000001ff107424 */ /* 0x000fc600078e00ff */
.L_x_4:
[----:B------:R-:W-:Y:S01]  /*0270*/  IADD3 R17, R15, 0x1, RZ ;  /* 0x000000010f117810 */ /* 0x000fe20007ffe0ff */
[----:B------:R-:W-:-:S02]  /*0280*/  IMAD.MOV.U32 R14, RZ, RZ, R16 ;  /* 0x000000ffff0e7224 */ /* 0x000fc400078e0010 */
[----:B------:R-:W-:Y:S02]  /*0290*/  IMAD.MOV.U32 R5, RZ, RZ, R19 ;  /* 0x000000ffff057224 */ /* 0x000fe400078e0013 */
[----:B------:R-:W-:Y:S02]  /*02a0*/  IMAD.IADD R4, R0, 0x1, R17 ;  /* 0x0000000100047824 */ /* 0x000fe400078e0211 */
[----:B------:R-:W-:-:S03]  /*02b0*/  IMAD.MOV.U32 R21, RZ, RZ, R15 ;  /* 0x000000ffff157224 */ /* 0x000fc600078e000f */
[----:B------:R-:W-:Y:S02]  /*02c0*/  ISETP.GE.AND P0, PT, R4, c[0x0][0x178], PT ;  /* 0x00005e0004007a0c */ /* 0x000fe40003f06270 */
[----:B------:R-:W-:-:S11]  /*02d0*/  MOV R4, R18 ;  /* 0x0000001200047202 */ /* 0x000fd60000000f00 */
[----:B------:R-:W-:Y:S05]  /*02e0*/  @P0 BRA `(.L_x_3) ;  /* 0x000000a000000947 */ /* 0x000fea0003800000 */
[----:B------:R-:W-:-:S06]  /*02f0*/  IMAD.WIDE R10, R21, 0x8, R8 ;  /* 0x00000008150a7825 */ /* 0x000fcc00078e0208 */
[----:B------:R-:W2:Y:S01]  /*0300*/  LDG.E.64 R10, [R10.64] ;  /* 0x000000060a0a7981 */ /* 0x000ea2000c1e1b00 */
[----:B------:R-:W-:Y:S02]  /*0310*/  IADD3 R18, P1, R4, 0x2, RZ ;  /* 0x0000000204127810 */ /* 0x000fe40007f3e0ff */
[----:B------:R-:W-:-:S03]  /*0320*/  IADD3 R16, R14, 0x1, RZ ;  /* 0x000000010e107810 */ /* 0x000fc60007ffe0ff */
[----:B------:R-:W-:Y:S01]  /*0330*/  IMAD.X R19, RZ, RZ, R5, P1 ;  /* 0x000000ffff137224 */ /* 0x000fe200008e0605 */
[----:B--2---:R-:W-:Y:S02]  /*0340*/  LOP3.LUT P0, RZ, R2, c[0x0][0x170], R10, 0x48, !PT ;  /* 0x00005c0002ff7a12 */ /* 0x004fe4000780480a */
[----:B------:R-:W-:-:S04]  /*0350*/  LOP3.LUT R15, R3, R11, RZ, 0x3c, !PT ;  /* 0x0000000b030f7212 */ /* 0x000fc800078e3cff */
[----:B------:R-:W-:Y:S01]  /*0360*/  LOP3.LUT P0, RZ, R15, c[0x0][0x174], RZ, 0xc0, P0 ;  /* 0x00005d000fff7a12 */ /* 0x000fe2000000c0ff */
[----:B------:R-:W-:-:S12]  /*0370*/  IMAD.MOV.U32 R15, RZ, RZ, R17 ;  /* 0x000000ffff0f7224 */ /* 0x000fd800078e0011 */
[----:B------:R-:W-:Y:S05]  /*0380*/  @!P0 BRA `(.L_x_4) ;  /* 0xfffffee000008947 */ /* 0x000fea000383ffff */
.L_x_3:
[----:B------:R-:W-:Y:S05]  /*0390*/  BSYNC B0 ;  /* 0x0000000000007941 */ /* 0x000fea0003800000 */
.L_x_2:
[----:B------:R-:W-:Y:S02]  /*03a0*/  ISETP.NE.AND P1, PT, RZ, UR8, PT ;  /* 0x00000008ff007c0c */ /* 0x000fe4000bf25270 */
[----:B------:R-:W-:-:S11]  /*03b0*/  ISETP.NE.AND P0, PT, R21, RZ, PT ;  /* 0x000000ff1500720c */ /* 0x000fd60003f05270 */
[----:B------:R-:W-:Y:S05]  /*03c0*/  @!P1 BRA `(.L_x_5) ;  /* 0x0000008000009947 */ /* 0x000fea0003800000 */
[----:B------:R-:W-:Y:S01]  /*03d0*/  MOV R2, UR4 ;  /* 0x0000000400027c02 */ /* 0x000fe20008000f00 */
[----:B------:R-:W-:Y:S01]  /*03e0*/  IMAD.U32 R3, RZ, RZ, UR5 ;  /* 0x00000005ff037e24 */ /* 0x000fe2000f8e00ff */
[----:B------:R-:W2:Y:S05]  /*03f0*/  LDG.E.64 R6, [R6.64] ;  /* 0x0000000606067981 */ /* 0x000eaa000c1e1b00 */
[----:B------:R-:W3:Y:S02]  /*0400*/  LDG.E.64 R2, [R2.64] ;  /* 0x0000000602027981 */ /* 0x000ee4000c1e1b00 */
[----:B---3--:R0:W1:Y:S08]  /*0410*/  R2UR UR4, R2 ;  /* 0x00000000020473c2 */ /* 0x00807000000e0000 */
[----:B------:R0:W3:Y:S01]  /*0420*/  R2UR UR5, R3 ;  /* 0x00000000030573c2 */ /* 0x0000e200000e0000 */
[----:B--2---:R-:W-:-:S05]  /*0430*/  IADD3 R6, P1, R6, c[0x0][0x190], RZ ;  /* 0x0000640006067a10 */ /* 0x004fca0007f3e0ff */
[----:B01-3--:R-:W-:-:S03]  /*0440*/  IMAD.X R7, RZ, RZ, R7, P1 ;  /* 0x000000ffff077224 */ /* 0x00bfc600008e0607 */
.L_x_5:
[----:B------:R-:W-:Y:S05]  /*0450*/  @!P0 EXIT ;  /* 0x000000000000894d */ /* 0x000fea0003800000 */
[--C-:B------:R-:W-:Y:S01]  /*0460*/  SHF.R.U64 R18, R6, 0x2, R7.reuse ;  /* 0x0000000206127819 */ /* 0x100fe20000001207 */
[----:B------:R-:W-:Y:S01]  /*0470*/  IMAD.HI.U32 R2, R0, -0x326172a9, RZ ;  /* 0xcd9e8d5700027827 */ /* 0x000fe200078e00ff */
[----:B------:R-:W-:Y:S01]  /*0480*/  SHF.R.U32.HI R15, RZ, 0x2, R7 ;  /* 0x00000002ff0f7819 */ /* 0x000fe20000011607 */
[----:B------:R-:W-:Y:S01]  /*0490*/  UIADD3 UR9, UR5, -0x4498517b, URZ ;  /* 0xbb67ae8505097890 */ /* 0x000fe2000fffe03f */
[----:B------:R-:W-:Y:S01]  /*04a0*/  SHF.R.S32.HI R16, RZ, 0x1f, R0 ;  /* 0x0000001fff107819 */ /* 0x000fe20000011400 */
[----:B------:R-:W-:Y:S01]  /*04b0*/  IMAD.HI.U32 R3, R18, -0x2daee0ad, RZ ;  /* 0xd2511f5312037827 */ /* 0x000fe200078e00ff */
[----:B------:R-:W-:Y:S01]  /*04c0*/  LOP3.LUT R2, R2, UR4, R15, 0x96, !PT ;  /* 0x0000000402027c12 */ /* 0x000fe2000f8e960f */
[----:B------:R-:W-:Y:S01]  /*04d0*/  UIADD3 UR8, UR4, -0x61c88647, URZ ;  /* 0x9e3779b904087890 */ /* 0x000fe2000fffe03f */
[----:B------:R-:W-:Y:S01]  /*04e0*/  BSSY B0, `(.L_x_6) ;  /* 0x00000ba000007945 */ /* 0x000fe20003800000 */
[----:B------:R-:W-:Y:S01]  /*04f0*/  IMAD R9, R18, -0x2daee0ad, RZ ;  /* 0xd2511f5312097824 */ /* 0x000fe200078e02ff */
[----:B------:R-:W-:Y:S01]  /*0500*/  LOP3.LUT R3, R3, UR5, R16, 0x96, !PT ;  /* 0x0000000503037c12 */ /* 0x000fe2000f8e9610 */
[----:B------:R-:W-:Y:S01]  /*0510*/  IMAD.HI.U32 R10, R2, -0x2daee0ad, RZ ;  /* 0xd2511f53020a7827 */ /* 0x000fe200078e00ff */
[----:B------:R-:W-:-:S02]  /*0520*/  UIADD3 UR10, UR4, 0x3c6ef372, URZ ;  /* 0x3c6ef372040a7890 */ /* 0x000fc4000fffe03f */
[----:B------:R-:W-:Y:S01]  /*0530*/  UIADD3 UR11, UR5, 0x76cf5d0a, URZ ;  /* 0x76cf5d0a050b7890 */ /* 0x000fe2000fffe03f */
[----:B------:R-:W-:Y:S01]  /*0540*/  IMAD R7, R0, -0x326172a9, RZ ;  /* 0xcd9e8d5700077824 */ /* 0x000fe200078e02ff */
[----:B------:R-:W-:Y:S01]  /*0550*/  LOP3.LUT R9, R10, UR9, R9, 0x96, !PT ;  /* 0x000000090a097c12 */ /* 0x000fe2000f8e9609 */
[C---:B------:R-:W-:Y:S01]  /*0560*/  IMAD.HI.U32 R8, R3.reuse, -0x326172a9, RZ ;  /* 0xcd9e8d5703087827 */ /* 0x040fe200078e00ff */
[----:B------:R-:W-:Y:S02]  /*0570*/  UIADD3 UR13, UR5, 0x32370b8f, URZ ;  /* 0x32370b8f050d7890 */ /* 0x000fe4000fffe03f */
[----:B------:R-:W-:Y:S01]  /*0580*/  UIADD3 UR12, UR4, -0x255992d5, URZ ;  /* 0xdaa66d2b040c7890 */ /* 0x000fe2000fffe03f */
[----:B------:R-:W-:Y:S01]  /*0590*/  IMAD R3, R3, -0x326172a9, RZ ;  /* 0xcd9e8d5703037824 */ /* 0x000fe200078e02ff */
[----:B------:R-:W-:Y:S01]  /*05a0*/  LOP3.LUT R7, R8, UR8, R7, 0x96, !PT ;  /* 0x0000000808077c12 */ /* 0x000fe2000f8e9607 */
[----:B------:R-:W-:Y:S01]  /*05b0*/  IMAD.HI.U32 R8, R9, -0x326172a9, RZ ;  /* 0xcd9e8d5709087827 */ /* 0x000fe200078e00ff */
[----:B------:R-:W-:-:S02]  /*05c0*/  UIADD3 UR14, UR4, 0x78dde6e4, URZ ;  /* 0x78dde6e4040e7890 */ /* 0x000fc4000fffe03f */
[----:B------:R-:W-:Y:S01]  /*05d0*/  UIADD3 UR15, UR5, -0x126145ec, URZ ;  /* 0xed9eba14050f7890 */ /* 0x000fe2000fffe03f */
[----:B------:R-:W-:Y:S01]  /*05e0*/  IMAD R2, R2, -0x2daee0ad, RZ ;  /* 0xd2511f5302027824 */ /* 0x000fe200078e02ff */
[----:B------:R-:W-:Y:S01]  /*05f0*/  LOP3.LUT R3, R8, UR10, R3, 0x96, !PT ;  /* 0x0000000a08037c12 */ /* 0x000fe2000f8e9603 */
[C---:B------:R-:W-:Y:S01]  /*0600*/  IMAD.HI.U32 R11, R7.reuse, -0x2daee0ad, RZ ;  /* 0xd2511f53070b7827 */ /* 0x040fe200078e00ff */
[----:B------:R-:W-:Y:S02]  /*0610*/  UIADD3 UR17, UR5, -0x56f99767, URZ ;  /* 0xa906689905117890 */ /* 0x000fe4000fffe03f */
[----:B------:R-:W-:Y:S01]  /*0620*/  UIADD3 UR16, UR4, 0x1715609d, URZ ;  /* 0x1715609d04107890 */ /* 0x000fe2000fffe03f */
[----:B------:R-:W-:Y:S01]  /*0630*/  IMAD R7, R7, -0x2daee0ad, RZ ;  /* 0xd2511f5307077824 */ /* 0x000fe200078e02ff */
[----:B------:R-:W-:Y:S01]  /*0640*/  LOP3.LUT R2, R11, UR11, R2, 0x96, !PT ;  /* 0x0000000b0b027c12 */ /* 0x000fe2000f8e9602 */
[----:B------:R-:W-:Y:S01]  /*0650*/  IMAD.HI.U32 R10, R3, -0x2daee0ad, RZ ;  /* 0xd2511f53030a7827 */ /* 0x000fe200078e00ff */
[----:B------:R-:W-:-:S02]  /*0660*/  UIADD3 UR18, UR4, -0x4ab325aa, URZ ;  /* 0xb54cda5604127890 */ /* 0x000fc4000fffe03f */
[----:B------:R-:W-:Y:S01]  /*0670*/  UIADD3 UR19, UR5, 0x646e171e, URZ ;  /* 0x646e171e05137890 */ /* 0x000fe2000fffe03f */
[----:B------:R-:W-:Y:S01]  /*0680*/  IMAD R9, R9, -0x326172a9, RZ ;  /* 0xcd9e8d5709097824 */ /* 0x000fe200078e02ff */
[----:B------:R-:W-:Y:S01]  /*0690*/  LOP3.LUT R7, R10, UR13, R7, 0x96, !PT ;  /* 0x0000000d0a077c12 */ /* 0x000fe2000f8e9607 */
[C---:B------:R-:W-:Y:S01]  /*06a0*/  IMAD.HI.U32 R8, R2.reuse, -0x326172a9, RZ ;  /* 0xcd9e8d5702087827 */ /* 0x040fe200078e00ff */
[----:B------:R-:W-:Y:S02]  /*06b0*/  UIADD3 UR21, UR5, 0x1fd5c5a3, URZ ;  /* 0x1fd5c5a305157890 */ /* 0x000fe4000fffe03f */
[----:B------:R-:W-:Y:S01]  /*06c0*/  UIADD3 UR20, UR4, 0x5384540f, URZ ;  /* 0x5384540f04147890 */ /* 0x000fe2000fffe03f */
[----:B------:R-:W-:Y:S01]  /*06d0*/  IMAD R2, R2, -0x326172a9, RZ ;  /* 0xcd9e8d5702027824 */ /* 0x000fe200078e02ff */
[----:B------:R-:W-:Y:S01]  /*06e0*/  LOP3.LUT R8, R8, UR12, R9, 0x96, !PT ;  /* 0x0000000c08087c12 */ /* 0x000fe2000f8e9609 */
[----:B------:R-:W-:Y:S01]  /*06f0*/  IMAD.HI.U32 R9, R7, -0x326172a9, RZ ;  /* 0xcd9e8d5707097827 */ /* 0x000fe200078e00ff */
[----:B------:R-:W-:-:S02]  /*0700*/  UIADD3 UR22, UR4, -0xe443238, URZ ;  /* 0xf1bbcdc804167890 */ /* 0x000fc4000fffe03f */
[----:B------:R-:W-:Y:S01]  /*0710*/  UIADD3 UR23, UR5, -0x24c28bd8, URZ ;  /* 0xdb3d742805177890 */ /* 0x000fe2000fffe03f */
[----:B------:R-:W-:Y:S01]  /*0720*/  IMAD R3, R3, -0x2daee0ad, RZ ;  /* 0xd2511f5303037824 */ /* 0x000fe200078e02ff */
[----:B------:R-:W-:Y:S01]  /*0730*/  LOP3.LUT R2, R9, UR14, R2, 0x96, !PT ;  /* 0x0000000e09027c12 */ /* 0x000fe2000f8e9602 */
[C---:B------:R-:W-:Y:S01]  /*0740*/  IMAD.HI.U32 R10, R8.reuse, -0x2daee0ad, RZ ;  /* 0xd2511f53080a7827 */ /* 0x040fe200078e00ff */
[----:B------:R-:W-:Y:S02]  /*0750*/  UIADD3 UR25, UR5, -0x695add53, URZ ;  /* 0x96a522ad05197890 */ /* 0x000fe4000fffe03f */
[----:B------:R-:W-:Y:S01]  /*0760*/  UIADD3 UR24, UR4, -0x700cb87f, URZ ;  /* 0x8ff3478104187890 */ /* 0x000fe2000fffe03f */
[----:B------:R-:W-:Y:S01]  /*0770*/  IMAD R9, R8, -0x2daee0ad, RZ ;  /* 0xd2511f5308097824 */ /* 0x000fe200078e02ff */
[----:B------:R-:W-:Y:S01]  /*0780*/  LOP3.LUT R3, R10, UR15, R3, 0x96, !PT ;  /* 0x0000000f0a037c12 */ /* 0x000fe2000f8e9603 */
[----:B------:R-:W-:-:S04]  /*0790*/  IMAD.HI.U32 R10, R2, -0x2daee0ad, RZ ;  /* 0xd2511f53020a7827 */ /* 0x000fc800078e00ff */
        /* <DEDUP_REMOVED lines=11> */
[----:B------:R-:W-:Y:S01]  /*0850*/  IMAD.HI.U32 R10, R3, -0x2daee0ad, RZ ;  /* 0xd2511f53030a7827 */ /* 0x000fe200078e00ff */
[----:B------:R-:W-:-:S03]  /*0860*/  LOP3.LUT R11, R6, 0x3, RZ, 0xc0, !PT ;  /* 0x00000003060b7812 */ /* 0x000fc600078ec0ff */
        /* <DEDUP_REMOVED lines=17> */
[----:B------:R-:W-:Y:S02]  /*0980*/  IMAD R10, R10, -0x326172a9, RZ ;  /* 0xcd9e8d570a0a7824 */ /* 0x000fe400078e02ff */
.L_x_14:
[C---:B------:R-:W-:Y:S01]  /*0990*/  ISETP.NE.AND P0, PT, R11.reuse, 0x1, PT ;  /* 0x000000010b00780c */ /* 0x040fe20003f05270 */
[----:B------:R-:W-:Y:S01]  /*09a0*/  BSSY B1, `(.L_x_7) ;  /* 0x000000e000017945 */ /* 0x000fe20003800000 */
[----:B------:R-:W-:Y:S01]  /*09b0*/  IADD3 R9, R11, 0x1, RZ ;  /* 0x000000010b097810 */ /* 0x000fe20007ffe0ff */
[----:B------:R-:W-:Y:S02]  /*09c0*/  IMAD.MOV.U32 R2, RZ, RZ, R4 ;  /* 0x000000ffff027224 */ /* 0x000fe400078e0004 */
[----:B------:R-:W-:-:S08]  /*09d0*/  IMAD.MOV.U32 R3, RZ, RZ, R5 ;  /* 0x000000ffff037224 */ /* 0x000fd000078e0005 */
[----:B------:R-:W-:Y:S05]  /*09e0*/  @!P0 BRA `(.L_x_8) ;  /* 0x0000008000008947 */ /* 0x000fea0003800000 */
[----:B------:R-:W-:Y:S02]  /*09f0*/  ISETP.NE.AND P0, PT, R11, 0x2, PT ;  /* 0x000000020b00780c */ /* 0x000fe40003f05270 */
[----:B------:R-:W-:-:S11]  /*0a00*/  MOV R17, R7 ;  /* 0x0000000700117202 */ /* 0x000fd60000000f00 */
[----:B------:R-:W-:Y:S05]  /*0a10*/  @!P0 BRA `(.L_x_9) ;  /* 0x0000006000008947 */ /* 0x000fea0003800000 */
[----:B------:R-:W-:Y:S01]  /*0a20*/  ISETP.NE.AND P0, PT, R11, 0x3, PT ;  /* 0x000000030b00780c */ /* 0x000fe20003f05270 */
[----:B------:R-:W-:-:S12]  /*0a30*/  IMAD.MOV.U32 R17, RZ, RZ, R6 ;  /* 0x000000ffff117224 */ /* 0x000fd800078e0006 */
[----:B------:R-:W-:Y:S05]  /*0a40*/  @P0 BRA `(.L_x_9) ;  /* 0x0000003000000947 */ /* 0x000fea0003800000 */
[----:B------:R-:W-:Y:S01]  /*0a50*/  IMAD.MOV.U32 R17, RZ, RZ, R8 ;  /* 0x000000ffff117224 */ /* 0x000fe200078e0008 */
[----:B------:R-:W-:Y:S05]  /*0a60*/  BRA `(.L_x_9) ;  /* 0x0000001000007947 */ /* 0x000fea0003800000 */
.L_x_8:
[----:B------:R-:W-:Y:S02]  /*0a70*/  IMAD.MOV.U32 R17, RZ, RZ, R10 ;  /* 0x000000ffff117224 */ /* 0x000fe400078e000a */
.L_x_9:
[----:B------:R-:W-:Y:S05]  /*0a80*/  BSYNC B1 ;  /* 0x0000000000017941 */ /* 0x000fea0003800000 */
.L_x_7:
[----:B------:R-:W-:Y:S01]  /*0a90*/  ISETP.NE.AND P0, PT, R9, 0x4, PT ;  /* 0x000000040900780c */ /* 0x000fe20003f05270 */
[----:B------:R-:W-:-:S12]  /*0aa0*/  BSSY B1, `(.L_x_10) ;  /* 0x000003a000017945 */ /* 0x000fd80003800000 */
[----:B------:R-:W-:Y:S05]  /*0ab0*/  @P0 BRA `(.L_x_11) ;  /* 0x0000038000000947 */ /* 0x000fea0003800000 */
[----:B------:R-:W-:Y:S01]  /*0ac0*/  IADD3 R18, R18, 0x1, RZ ;  /* 0x0000000112127810 */ /* 0x000fe20007ffe0ff */
[----:B------:R-:W-:Y:S03]  /*0ad0*/  BSSY B2, `(.L_x_12) ;  /* 0x000000c000027945 */ /* 0x000fe60003800000 */
[C---:B------:R-:W-:Y:S01]  /*0ae0*/  ISETP.NE.AND P0, PT, R18.reuse, RZ, PT ;  /* 0x000000ff1200720c */ /* 0x040fe20003f05270 */
[----:B------:R-:W-:-:S12]  /*0af0*/  IMAD.HI.U32 R5, R18, -0x2daee0ad, RZ ;  /* 0xd2511f5312057827 */ /* 0x000fd800078e00ff */
[----:B------:R-:W-:Y:S05]  /*0b00*/  @P0 BRA `(.L_x_13) ;  /* 0x0000008000000947 */ /* 0x000fea0003800000 */
[----:B------:R-:W-:-:S04]  /*0b10*/  IADD3 R15, R15, 0x1, RZ ;  /* 0x000000010f0f7810 */ /* 0x000fc80007ffe0ff */
[----:B------:R-:W-:-:S13]  /*0b20*/  ISETP.NE.AND P0, PT, R15, RZ, PT ;  /* 0x000000ff0f00720c */ /* 0x000fda0003f05270 */
[----:B------:R-:W-:Y:S02]  /*0b30*/  @!P0 IADD3 R0, R0, 0x1, RZ ;  /* 0x0000000100008810 */ /* 0x000fe40007ffe0ff */
[----:B------:R-:W-:Y:S02]  /*0b40*/  @!P0 IADD3 R4, R16, 0x1, RZ ;  /* 0x0000000110048810 */ /* 0x000fe40007ffe0ff */
[----:B------:R-:W-:Y:S02]  /*0b50*/  ISETP.NE.AND P1, PT, R0, RZ, !P0 ;  /* 0x000000ff0000720c */ /* 0x000fe40004725270 */
[----:B------:R-:W-:-:S11]  /*0b60*/  @!P0 MOV R15, RZ ;  /* 0x000000ff000f8202 */ /* 0x000fd60000000f00 */
[----:B------:R-:W-:-:S04]  /*0b70*/  @P1 IMAD.MOV R4, RZ, RZ, R16 ;  /* 0x000000ffff041224 */ /* 0x000fc800078e0210 */
[----:B------:R-:W-:Y:S02]  /*0b80*/  @!P0 IMAD.MOV.U32 R16, RZ, RZ, R4 ;  /* 0x000000ffff108224 */ /* 0x000fe400078e0004 */
.L_x_13:
[----:B------:R-:W-:Y:S05]  /*0b90*/  BSYNC B2 ;  /* 0x0000000000027941 */ /* 0x000fea0003800000 */
.L_x_12:
[----:B------:R-:W-:Y:S01]  /*0ba0*/  IMAD.HI.U32 R10, R0, -0x326172a9, RZ ;  /* 0xcd9e8d57000a7827 */ /* 0x000fe200078e00ff */
[----:B------:R-:W-:-:S03]  /*0bb0*/  LOP3.LUT R8, R5, UR5, R16, 0x96, !PT ;  /* 0x0000000505087c12 */ /* 0x000fc6000f8e9610 */
[----:B------:R-:W-:Y:S01]  /*0bc0*/  IMAD R5, R0, -0x326172a9, RZ ;  /* 0xcd9e8d5700057824 */ /* 0x000fe200078e02ff */
[----:B------:R-:W-:Y:S01]  /*0bd0*/  LOP3.LUT R10, R10, UR4, R15, 0x96, !PT ;  /* 0x000000040a0a7c12 */ /* 0x000fe2000f8e960f */
[----:B------:R-:W-:-:S04]  /*0be0*/  IMAD.WIDE.U32 R8, R8, -0x326172a9, RZ ;  /* 0xcd9e8d5708087825 */ /* 0x000fc800078e00ff */
[----:B------:R-:W-:Y:S01]  /*0bf0*/  IMAD R7, R18, -0x2daee0ad, RZ ;  /* 0xd2511f5312077824 */ /* 0x000fe200078e02ff */
[----:B------:R-:W-:Y:S01]  /*0c00*/  LOP3.LUT R4, R9, UR8, R5, 0x96, !PT ;  /* 0x0000000809047c12 */ /* 0x000fe2000f8e9605 */
[----:B------:R-:W-:-:S04]  /*0c10*/  IMAD.WIDE.U32 R10, R10, -0x2daee0ad, RZ ;  /* 0xd2511f530a0a7825 */ /* 0x000fc800078e00ff */
[----:B------:R-:W-:Y:S01]  /*0c20*/  IMAD.WIDE.U32 R4, R4, -0x2daee0ad, RZ ;  /* 0xd2511f5304047825 */ /* 0x000fe200078e00ff */
[----:B------:R-:W-:-:S04]  /*0c30*/  LOP3.LUT R6, R11, UR9, R7, 0x96, !PT ;  /* 0x000000090b067c12 */ /* 0x000fc8000f8e9607 */
[----:B------:R-:W-:Y:S01]  /*0c40*/  LOP3.LUT R9, R5, UR11, R10, 0x96, !PT ;  /* 0x0000000b05097c12 */ /* 0x000fe2000f8e960a */
[----:B------:R-:W-:-:S05]  /*0c50*/  IMAD.WIDE.U32 R6, R6, -0x326172a9, RZ ;  /* 0xcd9e8d5706067825 */ /* 0x000fca00078e00ff */
[----:B------:R-:W-:Y:S01]  /*0c60*/  LOP3.LUT R10, R7, UR10, R8, 0x96, !PT ;  /* 0x0000000a070a7c12 */ /* 0x000fe2000f8e9608 */
[----:B------:R-:W-:-:S04]  /*0c70*/  IMAD.WIDE.U32 R8, R9, -0x326172a9, RZ ;  /* 0xcd9e8d5709087825 */ /* 0x000fc800078e00ff */
[----:B------:R-:W-:Y:S01]  /*0c80*/  IMAD.WIDE.U32 R10, R10, -0x2daee0ad, RZ ;  /* 0xd2511f530a0a7825 */ /* 0x000fe200078e00ff */
[----:B------:R-:W-:-:S04]  /*0c90*/  LOP3.LUT R5, R9, UR12, R6, 0x96, !PT ;  /* 0x0000000c09057c12 */ /* 0x000fc8000f8e9606 */
        /* <DEDUP_REMOVED lines=25> */
[----:B------:R-:W-:Y:S02]  /*0e30*/  IMAD.MOV.U32 R9, RZ, RZ, RZ ;  /* 0x000000ffff097224 */ /* 0x000fe400078e00ff */
.L_x_11:
[----:B------:R-:W-:Y:S05]  /*0e40*/  BSYNC B1 ;  /* 0x0000000000017941 */ /* 0x000fea0003800000 */
.L_x_10:
[----:B------:R-:W0:Y:S01]  /*0e50*/  I2F.U32.RP R11, R14 ;  /* 0x0000000e000b7306 */ /* 0x000e220000209000 */
[C---:B------:R-:W-:Y:S02]  /*0e60*/  ISETP.NE.U32.AND P1, PT, R14.reuse, RZ, PT ;  /* 0x000000ff0e00720c */ /* 0x040fe40003f25070 */
[----:B------:R-:W-:-:S05]  /*0e70*/  IADD3 R22, R14, -0x1, RZ ;  /* 0xffffffff0e167810 */ /* 0x000fca0007ffe0ff */
[----:B0-----:R-:W0:Y:S02]  /*0e80*/  MUFU.RCP R11, R11 ;  /* 0x0000000b000b7308 */ /* 0x001e240000001000 */
[----:B0-----:R-:W-:-:S06]  /*0e90*/  IADD3 R4, R11, 0xffffffe, RZ ;  /* 0x0ffffffe0b047810 */ /* 0x001fcc0007ffe0ff */
[----:B------:R0:W1:Y:S02]  /*0ea0*/  F2I.FTZ.U32.TRUNC.NTZ R5, R4 ;  /* 0x0000000400057305 */ /* 0x000064000021f000 */
[----:B0-----:R-:W-:Y:S01]  /*0eb0*/  HFMA2.MMA R4, -RZ, RZ, 0, 0 ;  /* 0x00000000ff047435 */ /* 0x001fe200000001ff */
[----:B-1----:R-:W-:-:S04]  /*0ec0*/  IMAD.MOV R19, RZ, RZ, -R5 ;  /* 0x000000ffff137224 */ /* 0x002fc800078e0a05 */
[----:B------:R-:W-:-:S05]  /*0ed0*/  IMAD R19, R19, R14, RZ ;  /* 0x0000000e13137224 */ /* 0x000fca00078e02ff */
[----:B------:R-:W-:-:S06]  /*0ee0*/  IMAD.HI.U32 R20, R5, R19, R4 ;  /* 0x0000001305147227 */ /* 0x000fcc00078e0004 */
[----:B------:R-:W-:-:S04]  /*0ef0*/  IMAD.HI.U32 R20, R20, R17, RZ ;  /* 0x0000001114147227 */ /* 0x000fc800078e00ff */
[----:B------:R-:W-:-:S04]  /*0f00*/  IMAD.MOV R20, RZ, RZ, -R20 ;  /* 0x000000ffff147224 */ /* 0x000fc800078e0a14 */
[----:B------:R-:W-:-:S05]  /*0f10*/  IMAD R5, R14, R20, R17 ;  /* 0x000000140e057224 */ /* 0x000fca00078e0211 */
[----:B------:R-:W-:-:S13]  /*0f20*/  ISETP.GE.U32.AND P0, PT, R5, R14, PT ;  /* 0x0000000e0500720c */ /* 0x000fda0003f06070 */
[----:B------:R-:W-:-:S05]  /*0f30*/  @P0 IMAD.IADD R5, R5, 0x1, -R14 ;  /* 0x0000000105050824 */ /* 0x000fca00078e0a0e */
[----:B------:R-:W-:-:S13]  /*0f40*/  ISETP.GE.U32.AND P0, PT, R5, R14, PT ;  /* 0x0000000e0500720c */ /* 0x000fda0003f06070 */
[----:B------:R-:W-:Y:S01]  /*0f50*/  @P0 IMAD.IADD R5, R5, 0x1, -R14 ;  /* 0x0000000105050824 */ /* 0x000fe200078e0a0e */
[----:B------:R-:W-:-:S04]  /*0f60*/  @!P1 LOP3.LUT R5, RZ, R14, RZ, 0x33, !PT ;  /* 0x0000000eff059212 */ /* 0x000fc800078e33ff */
[----:B------:R-:W-:-:S13]  /*0f70*/  ISETP.NE.AND P0, PT, R22, R5, PT ;  /* 0x000000051600720c */ /* 0x000fda0003f05270 */
[----:B------:R-:W-:-:S04]  /*0f80*/  @P0 IADD3 R5, P1, R5, R12, RZ ;  /* 0x0000000c05050210 */ /* 0x000fc80007f3e0ff */
[----:B------:R-:W-:Y:S02]  /*0f90*/  @P0 IADD3.X R4, RZ, R13, RZ, P1, !PT ;  /* 0x0000000dff040210 */ /* 0x000fe40000ffe4ff */
[----:B------:R-:W-:-:S04]  /*0fa0*/  @P0 LEA R20, P1, R5, c[0x0][0x168], 0x1 ;  /* 0x00005a0005140a11 */ /* 0x000fc800078208ff */
[----:B------:R-:W-:Y:S02]  /*0fb0*/  @P0 LEA.HI.X R21, R5, c[0x0][0x16c], R4, 0x1, P1 ;  /* 0x00005b0005150a11 */ /* 0x000fe400008f0c04 */
[----:B------:R-:W2:Y:S04]  /*0fc0*/  @P0 LDG.E.U16 R4, [R2.64] ;  /* 0x0000000602040981 */ /* 0x000ea8000c1e1500 */
[----:B------:R-:W3:Y:S01]  /*0fd0*/  @P0 LDG.E.U16 R5, [R20.64] ;  /* 0x0000000614050981 */ /* 0x000ee2000c1e1500 */
[----:B------:R-:W-:Y:S02]  /*0fe0*/  IMAD.MOV.U32 R11, RZ, RZ, R9 ;  /* 0x000000ffff0b7224 */ /* 0x000fe400078e0009 */
[----:B------:R-:W-:Y:S01]  /*0ff0*/  IMAD.MOV.U32 R14, RZ, RZ, R22 ;  /* 0x000000ffff0e7224 */ /* 0x000fe200078e0016 */
[----:B--2---:R-:W-:-:S02]  /*1000*/  @P0 PRMT R19, R4, 0x7710, RZ ;  /* 0x0000771004130816 */ /* 0x004fc400000000ff */
[----:B---3--:R-:W-:-:S05]  /*1010*/  @P0 PRMT R17, R5, 0x7710, RZ ;  /* 0x0000771005110816 */ /* 0x008fca00000000ff */
[----:B------:R0:W-:Y:S04]  /*1020*/  @P0 STG.E.U16 [R2.64], R17 ;  /* 0x0000001102000986 */ /* 0x0001e8000c101506 */
[----:B------:R0:W-:Y:S01]  /*1030*/  @P0 STG.E.U16 [R20.64], R19 ;  /* 0x0000001314000986 */ /* 0x0001e2000c101506 */
[----:B------:R-:W-:Y:S02]  /*1040*/  ISETP.GT.AND P0, PT, R22, 0x1, PT ;  /* 0x000000011600780c */ /* 0x000fe40003f04270 */
[----:B------:R-:W-:-:S04]  /*1050*/  IADD3 R4, P1, R2, -0x2, RZ ;  /* 0xfffffffe02047810 */ /* 0x000fc80007f3e0ff */
[----:B------:R-:W-:-:S07]  /*1060*/  IADD3.X R5, R3, -0x1, RZ, P1, !PT ;  /* 0xffffffff03057810 */ /* 0x000fce0000ffe4ff */
[----:B0-----:R-:W-:Y:S05]  /*1070*/  @P0 BRA `(.L_x_14) ;  /* 0xfffff91000000947 */ /* 0x001fea000383ffff */
[----:B------:R-:W-:Y:S05]  /*1080*/  BSYNC B0 ;  /* 0x0000000000007941 */ /* 0x000fea0003800000 */
.L_x_6:
[----:B------:R-:W-:Y:S05]  /*1090*/  EXIT ;  /* 0x000000000000794d */ /* 0x000fea0003800000 */
.L_x_15:
[----:B------:R-:W-:-:S00]  /*10a0*/  BRA `(.L_x_15) ;  /* 0xfffffff000007947 */ /* 0x000fc0000383ffff */
[----:B------:R-:W-:-:S00]  /*10b0*/  NOP ;  /* 0x0000000000007918 */ /* 0x000fc00000000000 */
        /* <DEDUP_REMOVED lines=12> */
.L_x_128:


//--------------------- .text._ZN44_GLOBAL__N__b9816450_11_Randperm_cu_4012db6537randperm_handle_duplicate_keys_kernelIlN2at6native44_GLOBAL__N__b9816450_11_Randperm_cu_4012db6510OpaqueTypeILi8EEEEEvPT_PT0_S6_iNS1_15PhiloxCudaStateE --------------------------
	.section	.text._ZN44_GLOBAL__N__b9816450_11_Randperm_cu_4012db6537randperm_handle_duplicate_keys_kernelIlN2at6native44_GLOBAL__N__b9816450_11_Randperm_cu_4012db6510OpaqueTypeILi8EEEEEvPT_PT0_S6_iNS1_15PhiloxCudaStateE,"ax",@progbits
	.sectioninfo	@"SHI_REGISTERS=27"
	.align	128
.text._ZN44_GLOBAL__N__b9816450_11_Randperm_cu_4012db6537randperm_handle_duplicate_keys_kernelIlN2at6native44_GLOBAL__N__b9816450_11_Randperm_cu_4012db6510OpaqueTypeILi8EEEEEvPT_PT0_S6_iNS1_15PhiloxCudaStateE:
        .type           _ZN44_GLOBAL__N__b9816450_11_Randperm_cu_4012db6537randperm_handle_duplicate_keys_kernelIlN2at6native44_GLOBAL__N__b9816450_11_Randperm_cu_4012db6510OpaqueTypeILi8EEEEEvPT_PT0_S6_iNS1_15PhiloxCudaStateE,@function
        .size           _ZN44_GLOBAL__N__b9816450_11_Randperm_cu_4012db6537randperm_handle_duplicate_keys_kernelIlN2at6native44_GLOBAL__N__b9816450_11_Randperm_cu_4012db6510OpaqueTypeILi8EEEEEvPT_PT0_S6_iNS1_15PhiloxCudaStateE,(.L_x_129 - _ZN44_GLOBAL__N__b9816450_11_Randperm_cu_4012db6537randperm_handle_duplicate_keys_kernelIlN2at6native44_GLOBAL__N__b9816450_11_Randperm_cu_4012db6510OpaqueTypeILi8EEEEEvPT_PT0_S6_iNS1_15PhiloxCudaStateE)
        .other          _ZN44_GLOBAL__N__b9816450_11_Randperm_cu_4012db6537randperm_handle_duplicate_keys_kernelIlN2at6native44_GLOBAL__N__b9816450_11_Randperm_cu_4012db6510OpaqueTypeILi8EEEEEvPT_PT0_S6_iNS1_15PhiloxCudaStateE,@"STO_CUDA_ENTRY STV_DEFAULT"
_ZN44_GLOBAL__N__b9816450_11_Randperm_cu_4012db6537randperm_handle_duplicate_keys_kernelIlN2at6native44_GLOBAL__N__b9816450_11_Randperm_cu_4012db6510OpaqueTypeILi8EEEEEvPT_PT0_S6_iNS1_15PhiloxCudaStateE:
        /* <DEDUP_REMOVED lines=26> */
.L_x_17:
[----:B------:R-:W-:Y:S05]  /*01a0*/  BSYNC B0 ;  /* 0x0000000000007941 */ /* 0x000fea0003800000 */
.L_x_16:
[----:B------:R-:W-:Y:S01]  /*01b0*/  IADD3 R6, P1, R6, 0x8, RZ ;  /* 0x0000000806067810 */ /* 0x000fe20007f3e0ff */
[----:B------:R-:W-:Y:S01]  /*01c0*/  BSSY B0, `(.L_x_18) ;  /* 0x000001d000007945 */ /* 0x000fe20003800000 */
[C---:B------:R-:W-:Y:S01]  /*01d0*/  LEA R14, P0, R0.reuse, c[0x0][0x168], 0x3 ;  /* 0x00005a00000e7a11 */ /* 0x040fe200078018ff */
[----:B------:R-:W-:Y:S01]  /*01e0*/  IMAD.MOV.U32 R4, RZ, RZ, c[0x0][0x188] ;  /* 0x00006200ff047624 */ /* 0x000fe200078e00ff */
[--C-:B------:R-:W-:Y:S01]  /*01f0*/  SHF.R.S32.HI R9, RZ, 0x1f, R0.reuse ;  /* 0x0000001fff097819 */ /* 0x100fe20000011400 */
[----:B------:R-:W-:Y:S01]  /*0200*/  IMAD.X R7, RZ, RZ, R7, P1 ;  /* 0x000000ffff077224 */ /* 0x000fe200008e0607 */
[----:B------:R-:W-:Y:S01]  /*0210*/  MOV R5, c[0x0][0x18c] ;  /* 0x0000630000057a02 */ /* 0x000fe20000000f00 */
[----:B------:R-:W-:Y:S01]  /*0220*/  IMAD.MOV.U32 R8, RZ, RZ, R0 ;  /* 0x000000ffff087224 */ /* 0x000fe200078e0000 */
[----:B------:R-:W-:Y:S01]  /*0230*/  LEA.HI.X R18, R0, c[0x0][0x16c], R9, 0x3, P0 ;  /* 0x00005b0000127a11 */ /* 0x000fe200000f1c09 */
[----:B------:R-:W-:Y:S01]  /*0240*/  IMAD.MOV.U32 R12, RZ, RZ, RZ ;  /* 0x000000ffff0c7224 */ /* 0x000fe200078e00ff */
[----:B------:R-:W-:Y:S01]  /*0250*/  ULDC.U8 UR8, c[0x0][0x194] ;  /* 0x0000650000087ab9 */ /* 0x000fe20000000000 */
[----:B------:R-:W-:-:S03]  /*0260*/  IMAD.MOV.U32 R13, RZ, RZ, 0x1 ;  /* 0x00000001ff0d7424 */ /* 0x000fc600078e00ff */
.L_x_20:
[----:B------:R-:W-:Y:S01]  /*0270*/  IADD3 R15, R12, 0x1, RZ ;  /* 0x000000010c0f7810 */ /* 0x000fe20007ffe0ff */
[----:B------:R-:W-:Y:S01]  /*0280*/  IMAD.MOV.U32 R16, RZ, RZ, R13 ;  /* 0x000000ffff107224 */ /* 0x000fe200078e000d */
[----:B------:R-:W-:Y:S01]  /*0290*/  MOV R19, R12 ;  /* 0x0000000c00137202 */ /* 0x000fe20000000f00 */
[----:B------:R-:W-:Y:S01]  /*02a0*/  IMAD.MOV.U32 R17, RZ, RZ, R14 ;  /* 0x000000ffff117224 */ /* 0x000fe200078e000e */
[----:B------:R-:W-:Y:S01]  /*02b0*/  IADD3 R10, R0, R15, RZ ;  /* 0x0000000f000a7210 */ /* 0x000fe20007ffe0ff */
[----:B------:R-:W-:-:S03]  /*02c0*/  IMAD.MOV.U32 R22, RZ, RZ, R18 ;  /* 0x000000ffff167224 */ /* 0x000fc600078e0012 */
[----:B------:R-:W-:-:S13]  /*02d0*/  ISETP.GE.AND P0, PT, R10, c[0x0][0x178], PT ;  /* 0x00005e000a007a0c */ /* 0x000fda0003f06270 */
        /* <DEDUP_REMOVED lines=11> */
.L_x_19:
[----:B------:R-:W-:Y:S05]  /*0390*/  BSYNC B0 ;  /* 0x0000000000007941 */ /* 0x000fea0003800000 */
.L_x_18:
[----:B------:R-:W-:Y:S02]  /*03a0*/  ISETP.NE.AND P1, PT, RZ, UR8, PT ;  /* 0x00000008ff007c0c */ /* 0x000fe4000bf25270 */
[----:B------:R-:W-:-:S11]  /*03b0*/  ISETP.NE.AND P0, PT, R19, RZ, PT ;  /* 0x000000ff1300720c */ /* 0x000fd60003f05270 */
[----:B------:R-:W-:Y:S05]  /*03c0*/  @!P1 BRA `(.L_x_21) ;  /* 0x0000008000009947 */ /* 0x000fea0003800000 */
[----:B------:R-:W-:Y:S01]  /*03d0*/  IMAD.U32 R2, RZ, RZ, UR4 ;  /* 0x00000004ff027e24 */ /* 0x000fe2000f8e00ff */
[----:B------:R-:W-:Y:S01]  /*03e0*/  MOV R3, UR5 ;  /* 0x0000000500037c02 */ /* 0x000fe20008000f00 */
[----:B------:R-:W2:Y:S05]  /*03f0*/  LDG.E.64 R4, [R4.64] ;  /* 0x0000000604047981 */ /* 0x000eaa000c1e1b00 */
[----:B------:R-:W3:Y:S02]  /*0400*/  LDG.E.64 R2, [R2.64] ;  /* 0x0000000602027981 */ /* 0x000ee4000c1e1b00 */
[----:B---3--:R0:W1:Y:S08]  /*0410*/  R2UR UR4, R2 ;  /* 0x00000000020473c2 */ /* 0x00807000000e0000 */
[----:B------:R0:W3:Y:S01]  /*0420*/  R2UR UR5, R3 ;  /* 0x00000000030573c2 */ /* 0x0000e200000e0000 */
[----:B--2---:R-:W-:-:S05]  /*0430*/  IADD3 R4, P1, R4, c[0x0][0x190], RZ ;  /* 0x0000640004047a10 */ /* 0x004fca0007f3e0ff */
[----:B01-3--:R-:W-:-:S03]  /*0440*/  IMAD.X R5, RZ, RZ, R5, P1 ;  /* 0x000000ffff057224 */ /* 0x00bfc600008e0605 */
.L_x_21:
[----:B------:R-:W-:Y:S05]  /*0450*/  @!P0 EXIT ;  /* 0x000000000000894d */ /* 0x000fea0003800000 */
[--C-:B------:R-:W-:Y:S01]  /*0460*/  SHF.R.U64 R18, R4, 0x2, R5.reuse ;  /* 0x0000000204127819 */ /* 0x100fe20000001205 */
[----:B------:R-:W-:Y:S01]  /*0470*/  IMAD.HI.U32 R3, R0, -0x326172a9, RZ ;  /* 0xcd9e8d5700037827 */ /* 0x000fe200078e00ff */
[----:B------:R-:W-:Y:S01]  /*0480*/  SHF.R.S32.HI R11, RZ, 0x1f, R0 ;  /* 0x0000001fff0b7819 */ /* 0x000fe20000011400 */
[----:B------:R-:W-:Y:S01]  /*0490*/  UIADD3 UR8, UR4, -0x61c88647, URZ ;  /* 0x9e3779b904087890 */ /* 0x000fe2000fffe03f */
[----:B------:R-:W-:Y:S01]  /*04a0*/  SHF.R.U32.HI R10, RZ, 0x2, R5 ;  /* 0x00000002ff0a7819 */ /* 0x000fe20000011605 */
[----:B------:R-:W-:Y:S01]  /*04b0*/  IMAD.HI.U32 R2, R18, -0x2daee0ad, RZ ;  /* 0xd2511f5312027827 */ /* 0x000fe200078e00ff */
[----:B------:R-:W-:Y:S01]  /*04c0*/  UIADD3 UR9, UR5, -0x4498517b, URZ ;  /* 0xbb67ae8505097890 */ /* 0x000fe2000fffe03f */
[----:B------:R-:W-:Y:S01]  /*04d0*/  BSSY B0, `(.L_x_22) ;  /* 0x00000bb000007945 */ /* 0x000fe20003800000 */
[----:B------:R-:W-:Y:S01]  /*04e0*/  LOP3.LUT R3, R3, UR4, R10, 0x96, !PT ;  /* 0x0000000403037c12 */ /* 0x000fe2000f8e960a */
[----:B------:R-:W-:Y:S01]  /*04f0*/  IMAD R5, R0, -0x326172a9, RZ ;  /* 0xcd9e8d5700057824 */ /* 0x000fe200078e02ff */
[----:B------:R-:W-:Y:S01]  /*0500*/  LOP3.LUT R2, R2, UR5, R11, 0x96, !PT ;  /* 0x0000000502027c12 */ /* 0x000fe2000f8e960b */
[----:B------:R-:W-:Y:S01]  /*0510*/  IMAD R7, R18, -0x2daee0ad, RZ ;  /* 0xd2511f5312077824 */ /* 0x000fe200078e02ff */
[----:B------:R-:W-:Y:S01]  /*0520*/  UIADD3 UR11, UR5, 0x76cf5d0a, URZ ;  /* 0x76cf5d0a050b7890 */ /* 0x000fe2000fffe03f */
[----:B------:R-:W-:Y:S01]  /*0530*/  IMAD.HI.U32 R12, R3, -0x2daee0ad, RZ ;  /* 0xd2511f53030c7827 */ /* 0x000fe200078e00ff */
[----:B------:R-:W-:Y:S01]  /*0540*/  UIADD3 UR10, UR4, 0x3c6ef372, URZ ;  /* 0x3c6ef372040a7890 */ /* 0x000fe2000fffe03f */
[----:B------:R-:W-:Y:S01]  /*0550*/  LOP3.LUT R24, R4, 0x3, RZ, 0xc0, !PT ;  /* 0x0000000304187812 */ /* 0x000fe200078ec0ff */
[----:B------:R-:W-:Y:S01]  /*0560*/  UIADD3 UR12, UR4, -0x255992d5, URZ ;  /* 0xdaa66d2b040c7890 */ /* 0x000fe2000fffe03f */
[----:B------:R-:W-:Y:S01]  /*0570*/  IMAD.HI.U32 R6, R2, -0x326172a9, RZ ;  /* 0xcd9e8d5702067827 */ /* 0x000fe200078e00ff */
[----:B------:R-:W-:Y:S01]  /*0580*/  LOP3.LUT R7, R12, UR9, R7, 0x96, !PT ;  /* 0x000000090c077c12 */ /* 0x000fe2000f8e9607 */
[----:B------:R-:W-:-:S02]  /*0590*/  UIADD3 UR13, UR5, 0x32370b8f, URZ ;  /* 0x32370b8f050d7890 */ /* 0x000fc4000fffe03f */
[----:B------:R-:W-:Y:S01]  /*05a0*/  IMAD R3, R3, -0x2daee0ad, RZ ;  /* 0xd2511f5303037824 */ /* 0x000fe200078e02ff */
[----:B------:R-:W-:Y:S01]  /*05b0*/  LOP3.LUT R5, R6, UR8, R5, 0x96, !PT ;  /* 0x0000000806057c12 */ /* 0x000fe2000f8e9605 */
[----:B------:R-:W-:Y:S01]  /*05c0*/  IMAD R2, R2, -0x326172a9, RZ ;  /* 0xcd9e8d5702027824 */ /* 0x000fe200078e02ff */
[----:B------:R-:W-:Y:S01]  /*05d0*/  UIADD3 UR15, UR5, -0x126145ec, URZ ;  /* 0xed9eba14050f7890 */ /* 0x000fe2000fffe03f */
[----:B------:R-:W-:Y:S01]  /*05e0*/  IMAD.HI.U32 R13, R7, -0x326172a9, RZ ;  /* 0xcd9e8d57070d7827 */ /* 0x000fe200078e00ff */
[----:B------:R-:W-:Y:S02]  /*05f0*/  UIADD3 UR14, UR4, 0x78dde6e4, URZ ;  /* 0x78dde6e4040e7890 */ /* 0x000fe4000fffe03f */
[----:B------:R-:W-:Y:S01]  /*0600*/  UIADD3 UR16, UR4, 0x1715609d, URZ ;  /* 0x1715609d04107890 */ /* 0x000fe2000fffe03f */
[----:B------:R-:W-:Y:S01]  /*0610*/  IMAD.HI.U32 R6, R5, -0x2daee0ad, RZ ;  /* 0xd2511f5305067827 */ /* 0x000fe200078e00ff */
[----:B------:R-:W-:Y:S01]  /*0620*/  LOP3.LUT R2, R13, UR10, R2, 0x96, !PT ;  /* 0x0000000a0d027c12 */ /* 0x000fe2000f8e9602 */
[----:B------:R-:W-:-:S02]  /*0630*/  UIADD3 UR17, UR5, -0x56f99767, URZ ;  /* 0xa906689905117890 */ /* 0x000fc4000fffe03f */
[----:B------:R-:W-:Y:S01]  /*0640*/  IMAD R7, R7, -0x326172a9, RZ ;  /* 0xcd9e8d5707077824 */ /* 0x000fe200078e02ff */
[----:B------:R-:W-:Y:S01]  /*0650*/  LOP3.LUT R3, R6, UR11, R3, 0x96, !PT ;  /* 0x0000000b06037c12 */ /* 0x000fe2000f8e9603 */
[----:B------:R-:W-:Y:S01]  /*0660*/  IMAD R5, R5, -0x2daee0ad, RZ ;  /* 0xd2511f5305057824 */ /* 0x000fe200078e02ff */
[----:B------:R-:W-:Y:S01]  /*0670*/  UIADD3 UR19, UR5, 0x646e171e, URZ ;  /* 0x646e171e05137890 */ /* 0x000fe2000fffe03f */
[----:B------:R-:W-:Y:S01]  /*0680*/  IMAD.HI.U32 R12, R2, -0x2daee0ad, RZ ;  /* 0xd2511f53020c7827 */ /* 0x000fe200078e00ff */
[----:B------:R-:W-:Y:S02]  /*0690*/  UIADD3 UR18, UR4, -0x4ab325aa, URZ ;  /* 0xb54cda5604127890 */ /* 0x000fe4000fffe03f */
[----:B------:R-:W-:Y:S01]  /*06a0*/  UIADD3 UR20, UR4, 0x5384540f, URZ ;  /* 0x5384540f04147890 */ /* 0x000fe2000fffe03f */
        /* <DEDUP_REMOVED lines=8> */
[----:B------:R-:W-:Y:S02]  /*0730*/  UIADD3 UR22, UR4, -0xe443238, URZ ;  /* 0xf1bbcdc804167890 */ /* 0x000fe4000fffe03f */
[----:B------:R-:W-:Y:S01]  /*0740*/  UIADD3 UR24, UR4, -0x700cb87f, URZ ;  /* 0x8ff3478104187890 */ /* 0x000fe2000fffe03f */
[----:B------:R-:W-:Y:S01]  /*0750*/  IMAD.HI.U32 R7, R6, -0x2daee0ad, RZ ;  /* 0xd2511f5306077827 */ /* 0x000fe200078e00ff */
[----:B------:R-:W-:Y:S01]  /*0760*/  LOP3.LUT R3, R12, UR14, R3, 0x96, !PT ;  /* 0x0000000e0c037c12 */ /* 0x000fe2000f8e9603 */
[----:B------:R-:W-:-:S02]  /*0770*/  UIADD3 UR25, UR5, -0x695add53, URZ ;  /* 0x96a522ad05197890 */ /* 0x000fc4000fffe03f */
[----:B------:R-:W-:Y:S01]  /*0780*/  IMAD R5, R5, -0x326172a9, RZ ;  /* 0xcd9e8d5705057824 */ /* 0x000fe200078e02ff */
[----:B------:R-:W-:Y:S01]  /*0790*/  LOP3.LUT R2, R7, UR15, R2, 0x96, !PT ;  /* 0x0000000f07027c12 */ /* 0x000fe2000f8e9602 */
[----:B------:R-:W-:Y:S02]  /*07a0*/  IMAD R7, R6, -0x2daee0ad, RZ ;  /* 0xd2511f5306077824 */ /* 0x000fe400078e02ff */
[----:B------:R-:W-:-:S04]  /*07b0*/  IMAD.HI.U32 R12, R3, -0x2daee0ad, RZ ;  /* 0xd2511f53030c7827 */ /* 0x000fc800078e00ff */
[----:B------:R-:W-:Y:S01]  /*07c0*/  IMAD.HI.U32 R6, R2, -0x326172a9, RZ ;  /* 0xcd9e8d5702067827 */ /* 0x000fe200078e00ff */
[----:B------:R-:W-:-:S03]  /*07d0*/  LOP3.LUT R7, R12, UR17, R7, 0x96, !PT ;  /* 0x000000110c077c12 */ /* 0x000fc6000f8e9607 */
        /* <DEDUP_REMOVED lines=27> */
.L_x_30:
        /* <DEDUP_REMOVED lines=14> */
.L_x_24:
[----:B------:R-:W-:Y:S02]  /*0a70*/  IMAD.MOV.U32 R17, RZ, RZ, R12 ;  /* 0x000000ffff117224 */ /* 0x000fe400078e000c */
.L_x_25:
[----:B------:R-:W-:Y:S05]  /*0a80*/  BSYNC B1 ;  /* 0x0000000000017941 */ /* 0x000fea0003800000 */
.L_x_23:
        /* <DEDUP_REMOVED lines=10> */
[----:B------:R-:W-:Y:S01]  /*0b30*/  @!P0 IADD3 R0, R0, 0x1, RZ ;  /* 0x0000000100008810 */ /* 0x000fe20007ffe0ff */
[----:B------:R-:W-:Y:S01]  /*0b40*/  @!P0 IMAD.MOV.U32 R10, RZ, RZ, RZ ;  /* 0x000000ffff0a8224 */ /* 0x000fe200078e00ff */
[----:B------:R-:W-:Y:S02]  /*0b50*/  @!P0 IADD3 R5, R11, 0x1, RZ ;  /* 0x000000010b058810 */ /* 0x000fe40007ffe0ff */
[----:B------:R-:W-:-:S13]  /*0b60*/  ISETP.NE.AND P1, PT, R0, RZ, !P0 ;  /* 0x000000ff0000720c */ /* 0x000fda0004725270 */
[----:B------:R-:W-:-:S05]  /*0b70*/  @P1 IADD3 R5, R11, RZ, RZ ;  /* 0x000000ff0b051210 */ /* 0x000fca0007ffe0ff */
[----:B------:R-:W-:Y:S02]  /*0b80*/  @!P0 IMAD.MOV.U32 R11, RZ, RZ, R5 ;  /* 0x000000ffff0b8224 */ /* 0x000fe400078e0005 */
.L_x_29:
[----:B------:R-:W-:Y:S05]  /*0b90*/  BSYNC B2 ;  /* 0x0000000000027941 */ /* 0x000fea0003800000 */
.L_x_28:
        /* <DEDUP_REMOVED lines=35> */
[----:B------:R-:W-:-:S03]  /*0dd0*/  LOP3.LUT R14, R5, UR23, R20, 0x96, !PT ;  /* 0x00000017050e7c12 */ /* 0x000fc6000f8e9614 */
[----:B------:R-:W-:Y:S01]  /*0de0*/  IMAD.MOV.U32 R20, RZ, RZ, RZ ;  /* 0x000000ffff147224 */ /* 0x000fe200078e00ff */
[----:B------:R-:W-:Y:S01]  /*0df0*/  LOP3.LUT R6, R13, UR22, R6, 0x96, !PT ;  /* 0x000000160d067c12 */ /* 0x000fe2000f8e9606 */
[----:B------:R-:W-:-:S04]  /*0e00*/  IMAD.WIDE.U32 R14, R14, -0x326172a9, RZ ;  /* 0xcd9e8d570e0e7825 */ /* 0x000fc800078e00ff */
[----:B------:R-:W-:Y:S01]  /*0e10*/  IMAD.WIDE.U32 R6, R6, -0x2daee0ad, RZ ;  /* 0xd2511f5306067825 */ /* 0x000fe200078e00ff */
[----:B------:R-:W-:-:S03]  /*0e20*/  LOP3.LUT R13, R15, UR24, R12, 0x96, !PT ;  /* 0x000000180f0d7c12 */ /* 0x000fc6000f8e960c */
[----:B------:R-:W-:Y:S01]  /*0e30*/  IMAD.MOV.U32 R12, RZ, RZ, R14 ;  /* 0x000000ffff0c7224 */ /* 0x000fe200078e000e */
[----:B------:R-:W-:Y:S02]  /*0e40*/  LOP3.LUT R19, R7, UR25, R4, 0x96, !PT ;  /* 0x0000001907137c12 */ /* 0x000fe4000f8e9604 */
[----:B------:R-:W-:Y:S02]  /*0e50*/  MOV R21, R6 ;  /* 0x0000000600157202 */ /* 0x000fe40000000f00 */
.L_x_27:
[----:B------:R-:W-:Y:S05]  /*0e60*/  BSYNC B1 ;  /* 0x0000000000017941 */ /* 0x000fea0003800000 */
.L_x_26:
[----:B------:R-:W0:Y:S01]  /*0e70*/  I2F.U32.RP R6, R16 ;  /* 0x0000001000067306 */ /* 0x000e220000209000 */
[C---:B------:R-:W-:Y:S02]  /*0e80*/  ISETP.NE.U32.AND P1, PT, R16.reuse, RZ, PT ;  /* 0x000000ff1000720c */ /* 0x040fe40003f25070 */
[----:B------:R-:W-:-:S05]  /*0e90*/  IADD3 R23, R16, -0x1, RZ ;  /* 0xffffffff10177810 */ /* 0x000fca0007ffe0ff */
[----:B0-----:R-:W0:Y:S02]  /*0ea0*/  MUFU.RCP R6, R6 ;  /* 0x0000000600067308 */ /* 0x001e240000001000 */
[----:B0-----:R-:W-:-:S06]  /*0eb0*/  IADD3 R4, R6, 0xffffffe, RZ ;  /* 0x0ffffffe06047810 */ /* 0x001fcc0007ffe0ff */
[----:B------:R0:W1:Y:S02]  /*0ec0*/  F2I.FTZ.U32.TRUNC.NTZ R5, R4 ;  /* 0x0000000400057305 */ /* 0x000064000021f000 */
[----:B0-----:R-:W-:Y:S02]  /*0ed0*/  IMAD.MOV.U32 R4, RZ, RZ, RZ ;  /* 0x000000ffff047224 */ /* 0x001fe400078e00ff */
[----:B-1----:R-:W-:-:S04]  /*0ee0*/  IMAD.MOV R7, RZ, RZ, -R5 ;  /* 0x000000ffff077224 */ /* 0x002fc800078e0a05 */
[----:B------:R-:W-:-:S04]  /*0ef0*/  IMAD R7, R7, R16, RZ ;  /* 0x0000001007077224 */ /* 0x000fc800078e02ff */
[----:B------:R-:W-:-:S06]  /*0f00*/  IMAD.HI.U32 R14, R5, R7, R4 ;  /* 0x00000007050e7227 */ /* 0x000fcc00078e0004 */
[----:B------:R-:W-:-:S05]  /*0f10*/  IMAD.HI.U32 R14, R14, R17, RZ ;  /* 0x000000110e0e7227 */ /* 0x000fca00078e00ff */
[----:B------:R-:W-:-:S05]  /*0f20*/  IADD3 R14, -R14, RZ, RZ ;  /* 0x000000ff0e0e7210 */ /* 0x000fca0007ffe1ff */
[----:B------:R-:W-:-:S05]  /*0f30*/  IMAD R5, R16, R14, R17 ;  /* 0x0000000e10057224 */ /* 0x000fca00078e0211 */
[----:B------:R-:W-:-:S13]  /*0f40*/  ISETP.GE.U32.AND P0, PT, R5, R16, PT ;  /* 0x000000100500720c */ /* 0x000fda0003f06070 */
[----:B------:R-:W-:-:S05]  /*0f50*/  @P0 IMAD.IADD R5, R5, 0x1, -R16 ;  /* 0x0000000105050824 */ /* 0x000fca00078e0a10 */
[----:B------:R-:W-:-:S13]  /*0f60*/  ISETP.GE.U32.AND P0, PT, R5, R16, PT ;  /* 0x000000100500720c */ /* 0x000fda0003f06070 */
[----:B------:R-:W-:Y:S01]  /*0f70*/  @P0 IMAD.IADD R5, R5, 0x1, -R16 ;  /* 0x0000000105050824 */ /* 0x000fe200078e0a10 */
[----:B------:R-:W-:-:S04]  /*0f80*/  @!P1 LOP3.LUT R5, RZ, R16, RZ, 0x33, !PT ;  /* 0x00000010ff059212 */ /* 0x000fc800078e33ff */
[----:B------:R-:W-:-:S13]  /*0f90*/  ISETP.NE.AND P0, PT, R23, R5, PT ;  /* 0x000000051700720c */ /* 0x000fda0003f05270 */
[----:B------:R-:W-:Y:S01]  /*0fa0*/  @P0 IADD3 R5, P1, R5, R8, RZ ;  /* 0x0000000805050210 */ /* 0x000fe20007f3e0ff */
[----:B------:R-:W2:Y:S04]  /*0fb0*/  @P0 LDG.E.64 R14, [R2.64] ;  /* 0x00000006020e0981 */ /* 0x000ea8000c1e1b00 */
[----:B------:R-:W-:Y:S01]  /*0fc0*/  @P0 IMAD.X R6, RZ, RZ, R9, P1 ;  /* 0x000000ffff060224 */ /* 0x000fe200008e0609 */
[----:B------:R-:W-:-:S04]  /*0fd0*/  @P0 LEA R4, P1, R5, c[0x0][0x168], 0x3 ;  /* 0x00005a0005040a11 */ /* 0x000fc800078218ff */
[----:B------:R-:W-:-:S05]  /*0fe0*/  @P0 LEA.HI.X R5, R5, c[0x0][0x16c], R6, 0x3, P1 ;  /* 0x00005b0005050a11 */ /* 0x000fca00008f1c06 */
[----:B------:R-:W3:Y:S01]  /*0ff0*/  @P0 LDG.E.64 R6, [R4.64] ;  /* 0x0000000604060981 */ /* 0x000ee2000c1e1b00 */
[----:B------:R-:W-:Y:S01]  /*1000*/  IADD3 R17, P1, R2, -0x8, RZ ;  /* 0xfffffff802117810 */ /* 0x000fe20007f3e0ff */
[----:B------:R-:W-:Y:S01]  /*1010*/  IMAD.MOV.U32 R16, RZ, RZ, R23 ;  /* 0x000000ffff107224 */ /* 0x000fe200078e0017 */
[----:B------:R-:W-:Y:S02]  /*1020*/  MOV R24, R20 ;  /* 0x0000001400187202 */ /* 0x000fe40000000f00 */
[----:B------:R-:W-:Y:S01]  /*1030*/  IADD3.X R22, R3, -0x1, RZ, P1, !PT ;  /* 0xffffffff03167810 */ /* 0x000fe20000ffe4ff */
[----:B---3--:R0:W-:Y:S04]  /*1040*/  @P0 STG.E.64 [R2.64], R6 ;  /* 0x0000000602000986 */ /* 0x0081e8000c101b06 */
[----:B--2---:R0:W-:Y:S01]  /*1050*/  @P0 STG.E.64 [R4.64], R14 ;  /* 0x0000000e04000986 */ /* 0x0041e2000c101b06 */
[----:B------:R-:W-:-:S13]  /*1060*/  ISETP.GT.AND P0, PT, R23, 0x1, PT ;  /* 0x000000011700780c */ /* 0x000fda0003f04270 */
[----:B0-----:R-:W-:Y:S05]  /*1070*/  @P0 BRA `(.L_x_30) ;  /* 0xfffff91000000947 */ /* 0x001fea000383ffff */
[----:B------:R-:W-:Y:S05]  /*1080*/  BSYNC B0 ;  /* 0x0000000000007941 */ /* 0x000fea0003800000 */
.L_x_22:
[----:B------:R-:W-:Y:S05]  /*1090*/  EXIT ;  /* 0x000000000000794d */ /* 0x000fea0003800000 */
.L_x_31:
        /* <DEDUP_REMOVED lines=14> */
.L_x_129:


//--------------------- .text._ZN44_GLOBAL__N__b9816450_11_Randperm_cu_4012db6537randperm_handle_duplicate_keys_kernelIlN2at6native44_GLOBAL__N__b9816450_11_Randperm_cu_4012db6510OpaqueTypeILi4EEEEEvPT_PT0_S6_iNS1_15PhiloxCudaStateE --------------------------
	.section	.text._ZN44_GLOBAL__N__b9816450_11_Randperm_cu_4012db6537randperm_handle_duplicate_keys_kernelIlN2at6native44_GLOBAL__N__b9816450_11_Randperm_cu_4012db6510OpaqueTypeILi4EEEEEvPT_PT0_S6_iNS1_15PhiloxCudaStateE,"ax",@progbits
	.sectioninfo	@"SHI_REGISTERS=25"
	.align	128
.text._ZN44_GLOBAL__N__b9816450_11_Randperm_cu_4012db6537randperm_handle_duplicate_keys_kernelIlN2at6native44_GLOBAL__N__b9816450_11_Randperm_cu_4012db6510OpaqueTypeILi4EEEEEvPT_PT0_S6_iNS1_15PhiloxCudaStateE:
        .type           _ZN44_GLOBAL__N__b9816450_11_Randperm_cu_4012db6537randperm_handle_duplicate_keys_kernelIlN2at6native44_GLOBAL__N__b9816450_11_Randperm_cu_4012db6510OpaqueTypeILi4EEEEEvPT_PT0_S6_iNS1_15PhiloxCudaStateE,@function
        .size           _ZN44_GLOBAL__N__b9816450_11_Randperm_cu_4012db6537randperm_handle_duplicate_keys_kernelIlN2at6native44_GLOBAL__N__b9816450_11_Randperm_cu_4012db6510OpaqueTypeILi4EEEEEvPT_PT0_S6_iNS1_15PhiloxCudaStateE,(.L_x_130 - _ZN44_GLOBAL__N__b9816450_11_Randperm_cu_4012db6537randperm_handle_duplicate_keys_kernelIlN2at6native44_GLOBAL__N__b9816450_11_Randperm_cu_4012db6510OpaqueTypeILi4EEEEEvPT_PT0_S6_iNS1_15PhiloxCudaStateE)
        .other          _ZN44_GLOBAL__N__b9816450_11_Randperm_cu_4012db6537randperm_handle_duplicate_keys_kernelIlN2at6native44_GLOBAL__N__b9816450_11_Randperm_cu_4012db6510OpaqueTypeILi4EEEEEvPT_PT0_S6_iNS1_15PhiloxCudaStateE,@"STO_CUDA_ENTRY STV_DEFAULT"
_ZN44_GLOBAL__N__b9816450_11_Randperm_cu_4012db6537randperm_handle_duplicate_keys_kernelIlN2at6native44_GLOBAL__N__b9816450_11_Randperm_cu_4012db6510OpaqueTypeILi4EEEEEvPT_PT0_S6_iNS1_15PhiloxCudaStateE:
        /* <DEDUP_REMOVED lines=26> */
.L_x_33:
[----:B------:R-:W-:Y:S05]  /*01a0*/  BSYNC B0 ;  /* 0x0000000000007941 */ /* 0x000fea0003800000 */
.L_x_32:
        /* <DEDUP_REMOVED lines=12> */
.L_x_36:
[----:B------:R-:W-:Y:S01]  /*0270*/  IADD3 R17, R15, 0x1, RZ ;  /* 0x000000010f117810 */ /* 0x000fe20007ffe0ff */
[----:B------:R-:W-:Y:S01]  /*0280*/  IMAD.MOV.U32 R5, RZ, RZ, R19 ;  /* 0x000000ffff057224 */ /* 0x000fe200078e0013 */
[----:B------:R-:W-:Y:S01]  /*0290*/  MOV R14, R16 ;  /* 0x00000010000e7202 */ /* 0x000fe20000000f00 */
[----:B------:R-:W-:-:S02]  /*02a0*/  IMAD.MOV.U32 R21, RZ, RZ, R15 ;  /* 0x000000ffff157224 */ /* 0x000fc400078e000f */
[----:B------:R-:W-:-:S05]  /*02b0*/  IMAD.IADD R4, R0, 0x1, R17 ;  /* 0x0000000100047824 */ /* 0x000fca00078e0211 */
[----:B------:R-:W-:Y:S01]  /*02c0*/  ISETP.GE.AND P0, PT, R4, c[0x0][0x178], PT ;  /* 0x00005e0004007a0c */ /* 0x000fe20003f06270 */
[----:B------:R-:W-:-:S12]  /*02d0*/  IMAD.MOV.U32 R4, RZ, RZ, R18 ;  /* 0x000000ffff047224 */ /* 0x000fd800078e0012 */
        /* <DEDUP_REMOVED lines=8> */
[----:B------:R-:W-:Y:S02]  /*0360*/  LOP3.LUT P0, RZ, R15, c[0x0][0x174], RZ, 0xc0, P0 ;  /* 0x00005d000fff7a12 */ /* 0x000fe4000000c0ff */
[----:B------:R-:W-:-:S11]  /*0370*/  MOV R15, R17 ;  /* 0x00000011000f7202 */ /* 0x000fd60000000f00 */
[----:B------:R-:W-:Y:S05]  /*0380*/  @!P0 BRA `(.L_x_36) ;  /* 0xfffffee000008947 */ /* 0x000fea000383ffff */
.L_x_35:
[----:B------:R-:W-:Y:S05]  /*0390*/  BSYNC B0 ;  /* 0x0000000000007941 */ /* 0x000fea0003800000 */
.L_x_34:
[----:B------:R-:W-:Y:S02]  /*03a0*/  ISETP.NE.AND P1, PT, RZ, UR8, PT ;  /* 0x00000008ff007c0c */ /* 0x000fe4000bf25270 */
[----:B------:R-:W-:-:S11]  /*03b0*/  ISETP.NE.AND P0, PT, R21, RZ, PT ;  /* 0x000000ff1500720c */ /* 0x000fd60003f05270 */
[----:B------:R-:W-:Y:S05]  /*03c0*/  @!P1 BRA `(.L_x_37) ;  /* 0x0000008000009947 */ /* 0x000fea0003800000 */
[----:B------:R-:W-:Y:S01]  /*03d0*/  IMAD.U32 R2, RZ, RZ, UR4 ;  /* 0x00000004ff027e24 */ /* 0x000fe2000f8e00ff */
[----:B------:R-:W2:Y:S01]  /*03e0*/  LDG.E.64 R6, [R6.64] ;  /* 0x0000000606067981 */ /* 0x000ea2000c1e1b00 */
[----:B------:R-:W-:-:S06]  /*03f0*/  IMAD.U32 R3, RZ, RZ, UR5 ;  /* 0x00000005ff037e24 */ /* 0x000fcc000f8e00ff */
[----:B------:R-:W3:Y:S02]  /*0400*/  LDG.E.64 R2, [R2.64] ;  /* 0x0000000602027981 */ /* 0x000ee4000c1e1b00 */
[----:B---3--:R0:W1:Y:S08]  /*0410*/  R2UR UR4, R2 ;  /* 0x00000000020473c2 */ /* 0x00807000000e0000 */
[----:B------:R0:W3:Y:S01]  /*0420*/  R2UR UR5, R3 ;  /* 0x00000000030573c2 */ /* 0x0000e200000e0000 */
[----:B--2---:R-:W-:-:S04]  /*0430*/  IADD3 R6, P1, R6, c[0x0][0x190], RZ ;  /* 0x0000640006067a10 */ /* 0x004fc80007f3e0ff */
[----:B01-3--:R-:W-:-:S04]  /*0440*/  IADD3.X R7, RZ, R7, RZ, P1, !PT ;  /* 0x00000007ff077210 */ /* 0x00bfc80000ffe4ff */
.L_x_37:
        /* <DEDUP_REMOVED lines=84> */
.L_x_46:
[C---:B------:R-:W-:Y:S01]  /*0990*/  ISETP.NE.AND P0, PT, R11.reuse, 0x1, PT ;  /* 0x000000010b00780c */ /* 0x040fe20003f05270 */
[----:B------:R-:W-:Y:S01]  /*09a0*/  BSSY B1, `(.L_x_39) ;  /* 0x000000e000017945 */ /* 0x000fe20003800000 */
[----:B------:R-:W-:Y:S01]  /*09b0*/  IADD3 R9, R11, 0x1, RZ ;  /* 0x000000010b097810 */ /* 0x000fe20007ffe0ff */
[----:B------:R-:W-:Y:S02]  /*09c0*/  IMAD.MOV.U32 R2, RZ, RZ, R4 ;  /* 0x000000ffff027224 */ /* 0x000fe400078e0004 */
[----:B------:R-:W-:-:S08]  /*09d0*/  IMAD.MOV.U32 R3, RZ, RZ, R5 ;  /* 0x000000ffff037224 */ /* 0x000fd000078e0005 */
[----:B------:R-:W-:Y:S05]  /*09e0*/  @!P0 BRA `(.L_x_40) ;  /* 0x0000008000008947 */ /* 0x000fea0003800000 */
[----:B------:R-:W-:Y:S01]  /*09f0*/  ISETP.NE.AND P0, PT, R11, 0x2, PT ;  /* 0x000000020b00780c */ /* 0x000fe20003f05270 */
[----:B------:R-:W-:-:S12]  /*0a00*/  IMAD.MOV.U32 R17, RZ, RZ, R7 ;  /* 0x000000ffff117224 */ /* 0x000fd800078e0007 */
[----:B------:R-:W-:Y:S05]  /*0a10*/  @!P0 BRA `(.L_x_41) ;  /* 0x0000006000008947 */ /* 0x000fea0003800000 */
[----:B------:R-:W-:Y:S02]  /*0a20*/  ISETP.NE.AND P0, PT, R11, 0x3, PT ;  /* 0x000000030b00780c */ /* 0x000fe40003f05270 */
[----:B------:R-:W-:-:S11]  /*0a30*/  MOV R17, R6 ;  /* 0x0000000600117202 */ /* 0x000fd60000000f00 */
[----:B------:R-:W-:Y:S05]  /*0a40*/  @P0 BRA `(.L_x_41) ;  /* 0x0000003000000947 */ /* 0x000fea0003800000 */
[----:B------:R-:W-:Y:S01]  /*0a50*/  IMAD.MOV.U32 R17, RZ, RZ, R8 ;  /* 0x000000ffff117224 */ /* 0x000fe200078e0008 */
[----:B------:R-:W-:Y:S05]  /*0a60*/  BRA `(.L_x_41) ;  /* 0x0000001000007947 */ /* 0x000fea0003800000 */
.L_x_40:
[----:B------:R-:W-:Y:S02]  /*0a70*/  IMAD.MOV.U32 R17, RZ, RZ, R10 ;  /* 0x000000ffff117224 */ /* 0x000fe400078e000a */
.L_x_41:
[----:B------:R-:W-:Y:S05]  /*0a80*/  BSYNC B1 ;  /* 0x0000000000017941 */ /* 0x000fea0003800000 */
.L_x_39:
        /* <DEDUP_REMOVED lines=16> */
.L_x_45:
[----:B------:R-:W-:Y:S05]  /*0b90*/  BSYNC B2 ;  /* 0x0000000000027941 */ /* 0x000fea0003800000 */
.L_x_44:
        /* <DEDUP_REMOVED lines=42> */
.L_x_43:
[----:B------:R-:W-:Y:S05]  /*0e40*/  BSYNC B1 ;  /* 0x0000000000017941 */ /* 0x000fea0003800000 */
.L_x_42:
        /* <DEDUP_REMOVED lines=20> */
[----:B------:R-:W2:Y:S03]  /*0f90*/  @P0 LDG.E R17, [R2.64] ;  /* 0x0000000602110981 */ /* 0x000ea6000c1e1900 */
[----:B------:R-:W-:Y:S02]  /*0fa0*/  @P0 IADD3.X R4, RZ, R13, RZ, P1, !PT ;  /* 0x0000000dff040210 */ /* 0x000fe40000ffe4ff */
[----:B------:R-:W-:-:S04]  /*0fb0*/  @P0 LEA R20, P1, R5, c[0x0][0x168], 0x2 ;  /* 0x00005a0005140a11 */ /* 0x000fc800078210ff */
[----:B------:R-:W-:-:S05]  /*0fc0*/  @P0 LEA.HI.X R21, R5, c[0x0][0x16c], R4, 0x2, P1 ;  /* 0x00005b0005150a11 */ /* 0x000fca00008f1404 */
[----:B------:R-:W3:Y:S01]  /*0fd0*/  @P0 LDG.E R19, [R20.64] ;  /* 0x0000000614130981 */ /* 0x000ee2000c1e1900 */
[----:B------:R-:W-:Y:S01]  /*0fe0*/  IADD3 R4, P1, R2, -0x4, RZ ;  /* 0xfffffffc02047810 */ /* 0x000fe20007f3e0ff */
[----:B------:R-:W-:Y:S02]  /*0ff0*/  IMAD.MOV.U32 R11, RZ, RZ, R9 ;  /* 0x000000ffff0b7224 */ /* 0x000fe400078e0009 */
[----:B------:R-:W-:Y:S01]  /*1000*/  IMAD.MOV.U32 R14, RZ, RZ, R22 ;  /* 0x000000ffff0e7224 */ /* 0x000fe200078e0016 */
[----:B------:R-:W-:Y:S01]  /*1010*/  IADD3.X R5, R3, -0x1, RZ, P1, !PT ;  /* 0xffffffff03057810 */ /* 0x000fe20000ffe4ff */
[----:B---3--:R0:W-:Y:S04]  /*1020*/  @P0 STG.E [R2.64], R19 ;  /* 0x0000001302000986 */ /* 0x0081e8000c101906 */
[----:B--2---:R0:W-:Y:S01]  /*1030*/  @P0 STG.E [R20.64], R17 ;  /* 0x0000001114000986 */ /* 0x0041e2000c101906 */
[----:B------:R-:W-:-:S13]  /*1040*/  ISETP.GT.AND P0, PT, R22, 0x1, PT ;  /* 0x000000011600780c */ /* 0x000fda0003f04270 */
[----:B0-----:R-:W-:Y:S05]  /*1050*/  @P0 BRA `(.L_x_46) ;  /* 0xfffff93000000947 */ /* 0x001fea000383ffff */
[----:B------:R-:W-:Y:S05]  /*1060*/  BSYNC B0 ;  /* 0x0000000000007941 */ /* 0x000fea0003800000 */
.L_x_38:
[----:B------:R-:W-:Y:S05]  /*1070*/  EXIT ;  /* 0x000000000000794d */ /* 0x000fea0003800000 */
.L_x_47:
        /* <DEDUP_REMOVED lines=16> */
.L_x_130:


//--------------------- .text._ZN44_GLOBAL__N__b9816450_11_Randperm_cu_4012db6537randperm_handle_duplicate_keys_kernelIlN2at6native44_GLOBAL__N__b9816450_11_Randperm_cu_4012db6510OpaqueTypeILi1EEEEEvPT_PT0_S6_iNS1_15PhiloxCudaStateE --------------------------
	.section	.text._ZN44_GLOBAL__N__b9816450_11_Randperm_cu_4012db6537randperm_handle_duplicate_keys_kernelIlN2at6native44_GLOBAL__N__b9816450_11_Randperm_cu_4012db6510OpaqueTypeILi1EEEEEvPT_PT0_S6_iNS1_15PhiloxCudaStateE,"ax",@progbits
	.sectioninfo	@"SHI_REGISTERS=28"
	.align	128
.text._ZN44_GLOBAL__N__b9816450_11_Randperm_cu_4012db6537randperm_handle_duplicate_keys_kernelIlN2at6native44_GLOBAL__N__b9816450_11_Randperm_cu_4012db6510OpaqueTypeILi1EEEEEvPT_PT0_S6_iNS1_15PhiloxCudaStateE:
        .type           _ZN44_GLOBAL__N__b9816450_11_Randperm_cu_4012db6537randperm_handle_duplicate_keys_kernelIlN2at6native44_GLOBAL__N__b9816450_11_Randperm_cu_4012db6510OpaqueTypeILi1EEEEEvPT_PT0_S6_iNS1_15PhiloxCudaStateE,@function
        .size           _ZN44_GLOBAL__N__b9816450_11_Randperm_cu_4012db6537randperm_handle_duplicate_keys_kernelIlN2at6native44_GLOBAL__N__b9816450_11_Randperm_cu_4012db6510OpaqueTypeILi1EEEEEvPT_PT0_S6_iNS1_15PhiloxCudaStateE,(.L_x_131 - _ZN44_GLOBAL__N__b9816450_11_Randperm_cu_4012db6537randperm_handle_duplicate_keys_kernelIlN2at6native44_GLOBAL__N__b9816450_11_Randperm_cu_4012db6510OpaqueTypeILi1EEEEEvPT_PT0_S6_iNS1_15PhiloxCudaStateE)
        .other          _ZN44_GLOBAL__N__b9816450_11_Randperm_cu_4012db6537randperm_handle_duplicate_keys_kernelIlN2at6native44_GLOBAL__N__b9816450_11_Randperm_cu_4012db6510OpaqueTypeILi1EEEEEvPT_PT0_S6_iNS1_15PhiloxCudaStateE,@"STO_CUDA_ENTRY STV_DEFAULT"
_ZN44_GLOBAL__N__b9816450_11_Randperm_cu_4012db6537randperm_handle_duplicate_keys_kernelIlN2at6native44_GLOBAL__N__b9816450_11_Randperm_cu_4012db6510OpaqueTypeILi1EEEEEvPT_PT0_S6_iNS1_15PhiloxCudaStateE:
        /* <DEDUP_REMOVED lines=26> */
.L_x_49:
[----:B------:R-:W-:Y:S05]  /*01a0*/  BSYNC B0 ;  /* 0x0000000000007941 */ /* 0x000fea0003800000 */
.L_x_48:
[----:B------:R-:W-:Y:S01]  /*01b0*/  IADD3 R8, P1, R6, 0x8, RZ ;  /* 0x0000000806087810 */ /* 0x000fe20007f3e0ff */
[----:B------:R-:W-:Y:S01]  /*01c0*/  BSSY B0, `(.L_x_50) ;  /* 0x000001d000007945 */ /* 0x000fe20003800000 */
[----:B------:R-:W-:Y:S01]  /*01d0*/  IADD3 R16, P0, R0, c[0x0][0x168], RZ ;  /* 0x00005a0000107a10 */ /* 0x000fe20007f1e0ff */
[----:B------:R-:W-:Y:S01]  /*01e0*/  IMAD.MOV.U32 R6, RZ, RZ, c[0x0][0x188] ;  /* 0x00006200ff067624 */ /* 0x000fe200078e00ff */
[--C-:B------:R-:W-:Y:S01]  /*01f0*/  SHF.R.S32.HI R17, RZ, 0x1f, R0.reuse ;  /* 0x0000001fff117819 */ /* 0x100fe20000011400 */
[----:B------:R-:W-:Y:S01]  /*0200*/  IMAD.X R9, RZ, RZ, R7, P1 ;  /* 0x000000ffff097224 */ /* 0x000fe200008e0607 */
[----:B------:R-:W-:Y:S01]  /*0210*/  MOV R7, c[0x0][0x18c] ;  /* 0x0000630000077a02 */ /* 0x000fe20000000f00 */
[----:B------:R-:W-:Y:S01]  /*0220*/  IMAD.MOV.U32 R12, RZ, RZ, R0 ;  /* 0x000000ffff0c7224 */ /* 0x000fe200078e0000 */
[----:B------:R-:W-:Y:S01]  /*0230*/  IADD3.X R18, R17, c[0x0][0x16c], RZ, P0, !PT ;  /* 0x00005b0011127a10 */ /* 0x000fe200007fe4ff */
[----:B------:R-:W-:Y:S01]  /*0240*/  IMAD.MOV.U32 R14, RZ, RZ, RZ ;  /* 0x000000ffff0e7224 */ /* 0x000fe200078e00ff */
[----:B------:R-:W-:Y:S01]  /*0250*/  ULDC.U8 UR8, c[0x0][0x194] ;  /* 0x0000650000087ab9 */ /* 0x000fe20000000000 */
[----:B------:R-:W-:-:S03]  /*0260*/  IMAD.MOV.U32 R15, RZ, RZ, 0x1 ;  /* 0x00000001ff0f7424 */ /* 0x000fc600078e00ff */
.L_x_52:
[----:B------:R-:W-:Y:S01]  /*0270*/  IADD3 R19, R14, 0x1, RZ ;  /* 0x000000010e137810 */ /* 0x000fe20007ffe0ff */
[----:B------:R-:W-:Y:S01]  /*0280*/  IMAD.MOV.U32 R13, RZ, RZ, R15 ;  /* 0x000000ffff0d7224 */ /* 0x000fe200078e000f */
[----:B------:R-:W-:Y:S01]  /*0290*/  MOV R21, R14 ;  /* 0x0000000e00157202 */ /* 0x000fe20000000f00 */
[----:B------:R-:W-:Y:S01]  /*02a0*/  IMAD.MOV.U32 R5, RZ, RZ, R18 ;  /* 0x000000ffff057224 */ /* 0x000fe200078e0012 */
[----:B------:R-:W-:-:S04]  /*02b0*/  IADD3 R4, R0, R19, RZ ;  /* 0x0000001300047210 */ /* 0x000fc80007ffe0ff */
        /* <DEDUP_REMOVED lines=13> */
.L_x_51:
[----:B------:R-:W-:Y:S05]  /*0390*/  BSYNC B0 ;  /* 0x0000000000007941 */ /* 0x000fea0003800000 */
.L_x_50:
        /* <DEDUP_REMOVED lines=11> */
.L_x_53:
        /* <DEDUP_REMOVED lines=9> */
[----:B------:R-:W-:Y:S01]  /*04e0*/  LOP3.LUT R19, R6, 0x3, RZ, 0xc0, !PT ;  /* 0x0000000306137812 */ /* 0x000fe200078ec0ff */
[----:B------:R-:W-:Y:S01]  /*04f0*/  IMAD R9, R18, -0x2daee0ad, RZ ;  /* 0xd2511f5312097824 */ /* 0x000fe200078e02ff */
[----:B------:R-:W-:Y:S01]  /*0500*/  LOP3.LUT R2, R2, UR5, R15, 0x96, !PT ;  /* 0x0000000502027c12 */ /* 0x000fe2000f8e960f */
[----:B------:R-:W-:Y:S01]  /*0510*/  IMAD.HI.U32 R10, R3, -0x2daee0ad, RZ ;  /* 0xd2511f53030a7827 */ /* 0x000fe200078e00ff */
[----:B------:R-:W-:Y:S01]  /*0520*/  UIADD3 UR10, UR4, 0x3c6ef372, URZ ;  /* 0x3c6ef372040a7890 */ /* 0x000fe2000fffe03f */
[----:B------:R-:W-:Y:S01]  /*0530*/  BSSY B0, `(.L_x_54) ;  /* 0x00000b1000007945 */ /* 0x000fe20003800000 */
        /* <DEDUP_REMOVED lines=8> */
[----:B------:R-:W-:Y:S01]  /*05c0*/  IMAD.HI.U32 R11, R9, -0x326172a9, RZ ;  /* 0xcd9e8d57090b7827 */ /* 0x000fe200078e00ff */
        /* <DEDUP_REMOVED lines=9> */
[----:B------:R-:W-:Y:S01]  /*0660*/  IMAD.HI.U32 R10, R2, -0x2daee0ad, RZ ;  /* 0xd2511f53020a7827 */ /* 0x000fe200078e00ff */
[----:B------:R-:W-:Y:S02]  /*0670*/  UIADD3 UR18, UR4, -0x4ab325aa, URZ ;  /* 0xb54cda5604127890 */ /* 0x000fe4000fffe03f */
[----:B------:R-:W-:Y:S01]  /*0680*/  UIADD3 UR19, UR5, 0x646e171e, URZ ;  /* 0x646e171e05137890 */ /* 0x000fe2000fffe03f */
[----:B------:R-:W-:Y:S01]  /*0690*/  IMAD R9, R9, -0x326172a9, RZ ;  /* 0xcd9e8d5709097824 */ /* 0x000fe200078e02ff */
[----:B------:R-:W-:Y:S01]  /*06a0*/  LOP3.LUT R7, R10, UR13, R7, 0x96, !PT ;  /* 0x0000000d0a077c12 */ /* 0x000fe2000f8e9607 */
[----:B------:R-:W-:Y:S01]  /*06b0*/  IMAD.HI.U32 R8, R3, -0x326172a9, RZ ;  /* 0xcd9e8d5703087827 */ /* 0x000fe200078e00ff */
[----:B------:R-:W-:-:S02]  /*06c0*/  UIADD3 UR20, UR4, 0x5384540f, URZ ;  /* 0x5384540f04147890 */ /* 0x000fc4000fffe03f */
[----:B------:R-:W-:Y:S01]  /*06d0*/  UIADD3 UR21, UR5, 0x1fd5c5a3, URZ ;  /* 0x1fd5c5a305157890 */ /* 0x000fe2000fffe03f */
[----:B------:R-:W-:Y:S01]  /*06e0*/  IMAD R3, R3, -0x326172a9, RZ ;  /* 0xcd9e8d5703037824 */ /* 0x000fe200078e02ff */
[----:B------:R-:W-:Y:S01]  /*06f0*/  LOP3.LUT R8, R8, UR12, R9, 0x96, !PT ;  /* 0x0000000c08087c12 */ /* 0x000fe2000f8e9609 */
[----:B------:R-:W-:Y:S01]  /*0700*/  IMAD.HI.U32 R10, R7, -0x326172a9, RZ ;  /* 0xcd9e8d57070a7827 */ /* 0x000fe200078e00ff */
[----:B------:R-:W-:Y:S02]  /*0710*/  UIADD3 UR22, UR4, -0xe443238, URZ ;  /* 0xf1bbcdc804167890 */ /* 0x000fe4000fffe03f */
[----:B------:R-:W-:Y:S01]  /*0720*/  UIADD3 UR23, UR5, -0x24c28bd8, URZ ;  /* 0xdb3d742805177890 */ /* 0x000fe2000fffe03f */
[----:B------:R-:W-:Y:S01]  /*0730*/  IMAD R2, R2, -0x2daee0ad, RZ ;  /* 0xd2511f5302027824 */ /* 0x000fe200078e02ff */
[----:B------:R-:W-:Y:S01]  /*0740*/  LOP3.LUT R3, R10, UR14, R3, 0x96, !PT ;  /* 0x0000000e0a037c12 */ /* 0x000fe2000f8e9603 */
[----:B------:R-:W-:Y:S01]  /*0750*/  IMAD.HI.U32 R9, R8, -0x2daee0ad, RZ ;  /* 0xd2511f5308097827 */ /* 0x000fe200078e00ff */
[----:B------:R-:W-:-:S02]  /*0760*/  UIADD3 UR24, UR4, -0x700cb87f, URZ ;  /* 0x8ff3478104187890 */ /* 0x000fc4000fffe03f */
[----:B------:R-:W-:Y:S01]  /*0770*/  UIADD3 UR25, UR5, -0x695add53, URZ ;  /* 0x96a522ad05197890 */ /* 0x000fe2000fffe03f */
[----:B------:R-:W-:Y:S01]  /*0780*/  IMAD.HI.U32 R10, R3, -0x2daee0ad, RZ ;  /* 0xd2511f53030a7827 */ /* 0x000fe200078e00ff */
[----:B------:R-:W-:-:S03]  /*0790*/  LOP3.LUT R2, R9, UR15, R2, 0x96, !PT ;  /* 0x0000000f09027c12 */ /* 0x000fc6000f8e9602 */
[----:B------:R-:W-:Y:S02]  /*07a0*/  IMAD R9, R8, -0x2daee0ad, RZ ;  /* 0xd2511f5308097824 */ /* 0x000fe400078e02ff */
[----:B------:R-:W-:Y:S02]  /*07b0*/  IMAD R7, R7, -0x326172a9, RZ ;  /* 0xcd9e8d5707077824 */ /* 0x000fe400078e02ff */
[----:B------:R-:W-:Y:S01]  /*07c0*/  IMAD.HI.U32 R8, R2, -0x326172a9, RZ ;  /* 0xcd9e8d5702087827 */ /* 0x000fe200078e00ff */
[----:B------:R-:W-:-:S03]  /*07d0*/  LOP3.LUT R9, R10, UR17, R9, 0x96, !PT ;  /* 0x000000110a097c12 */ /* 0x000fc6000f8e9609 */
        /* <DEDUP_REMOVED lines=27> */
.L_x_62:
        /* <DEDUP_REMOVED lines=14> */
.L_x_56:
[----:B------:R-:W-:Y:S02]  /*0a70*/  IMAD.MOV.U32 R16, RZ, RZ, R10 ;  /* 0x000000ffff107224 */ /* 0x000fe400078e000a */
.L_x_57:
[----:B------:R-:W-:Y:S05]  /*0a80*/  BSYNC B1 ;  /* 0x0000000000017941 */ /* 0x000fea0003800000 */
.L_x_55:
        /* <DEDUP_REMOVED lines=16> */
.L_x_61:
[----:B------:R-:W-:Y:S05]  /*0b90*/  BSYNC B2 ;  /* 0x0000000000027941 */ /* 0x000fea0003800000 */
.L_x_60:
[----:B------:R-:W-:Y:S01]  /*0ba0*/  IMAD.HI.U32 R5, R0, -0x326172a9, RZ ;  /* 0xcd9e8d5700057827 */ /* 0x000fe200078e00ff */
[----:B------:R-:W-:-:S03]  /*0bb0*/  LOP3.LUT R8, R8, UR5, R15, 0x96, !PT ;  /* 0x0000000508087c12 */ /* 0x000fc6000f8e960f */
[----:B------:R-:W-:Y:S01]  /*0bc0*/  IMAD R7, R18, -0x2daee0ad, RZ ;  /* 0xd2511f5312077824 */ /* 0x000fe200078e02ff */
[----:B------:R-:W-:Y:S01]  /*0bd0*/  LOP3.LUT R10, R5, UR4, R14, 0x96, !PT ;  /* 0x00000004050a7c12 */ /* 0x000fe2000f8e960e */
[----:B------:R-:W-:Y:S02]  /*0be0*/  IMAD R5, R0, -0x326172a9, RZ ;  /* 0xcd9e8d5700057824 */ /* 0x000fe400078e02ff */
        /* <DEDUP_REMOVED lines=37> */
.L_x_59:
[----:B------:R-:W-:Y:S05]  /*0e40*/  BSYNC B1 ;  /* 0x0000000000017941 */ /* 0x000fea0003800000 */
.L_x_58:
[----:B------:R-:W0:Y:S01]  /*0e50*/  I2F.U32.RP R11, R13 ;  /* 0x0000000d000b7306 */ /* 0x000e220000209000 */
[C---:B------:R-:W-:Y:S02]  /*0e60*/  ISETP.NE.U32.AND P1, PT, R13.reuse, RZ, PT ;  /* 0x000000ff0d00720c */ /* 0x040fe40003f25070 */
[----:B------:R-:W-:-:S05]  /*0e70*/  IADD3 R25, R13, -0x1, RZ ;  /* 0xffffffff0d197810 */ /* 0x000fca0007ffe0ff */
[----:B0-----:R-:W0:Y:S02]  /*0e80*/  MUFU.RCP R11, R11 ;  /* 0x0000000b000b7308 */ /* 0x001e240000001000 */
[----:B0-----:R-:W-:-:S06]  /*0e90*/  IADD3 R4, R11, 0xffffffe, RZ ;  /* 0x0ffffffe0b047810 */ /* 0x001fcc0007ffe0ff */
[----:B------:R0:W1:Y:S02]  /*0ea0*/  F2I.FTZ.U32.TRUNC.NTZ R5, R4 ;  /* 0x0000000400057305 */ /* 0x000064000021f000 */
[----:B0-----:R-:W-:Y:S01]  /*0eb0*/  IMAD.MOV.U32 R4, RZ, RZ, RZ ;  /* 0x000000ffff047224 */ /* 0x001fe200078e00ff */
[----:B-1----:R-:W-:-:S05]  /*0ec0*/  IADD3 R20, RZ, -R5, RZ ;  /* 0x80000005ff147210 */ /* 0x002fca0007ffe0ff */
[----:B------:R-:W-:-:S04]  /*0ed0*/  IMAD R19, R20, R13, RZ ;  /* 0x0000000d14137224 */ /* 0x000fc800078e02ff */
[----:B------:R-:W-:-:S06]  /*0ee0*/  IMAD.HI.U32 R5, R5, R19, R4 ;  /* 0x0000001305057227 */ /* 0x000fcc00078e0004 */
[----:B------:R-:W-:-:S04]  /*0ef0*/  IMAD.HI.U32 R5, R5, R16, RZ ;  /* 0x0000001005057227 */ /* 0x000fc800078e00ff */
[----:B------:R-:W-:-:S04]  /*0f00*/  IMAD.MOV R5, RZ, RZ, -R5 ;  /* 0x000000ffff057224 */ /* 0x000fc800078e0a05 */
[----:B------:R-:W-:-:S05]  /*0f10*/  IMAD R20, R13, R5, R16 ;  /* 0x000000050d147224 */ /* 0x000fca00078e0210 */
[----:B------:R-:W-:-:S13]  /*0f20*/  ISETP.GE.U32.AND P0, PT, R20, R13, PT ;  /* 0x0000000d1400720c */ /* 0x000fda0003f06070 */
[----:B------:R-:W-:-:S05]  /*0f30*/  @P0 IMAD.IADD R20, R20, 0x1, -R13 ;  /* 0x0000000114140824 */ /* 0x000fca00078e0a0d */
[----:B------:R-:W-:-:S13]  /*0f40*/  ISETP.GE.U32.AND P0, PT, R20, R13, PT ;  /* 0x0000000d1400720c */ /* 0x000fda0003f06070 */
[-C--:B------:R-:W-:Y:S02]  /*0f50*/  @P0 IADD3 R20, R20, -R13.reuse, RZ ;  /* 0x8000000d14140210 */ /* 0x080fe40007ffe0ff */
[----:B------:R-:W-:-:S04]  /*0f60*/  @!P1 LOP3.LUT R20, RZ, R13, RZ, 0x33, !PT ;  /* 0x0000000dff149212 */ /* 0x000fc800078e33ff */
[----:B------:R-:W-:-:S13]  /*0f70*/  ISETP.NE.AND P0, PT, R25, R20, PT ;  /* 0x000000141900720c */ /* 0x000fda0003f05270 */
[----:B------:R-:W-:Y:S01]  /*0f80*/  @P0 IADD3 R20, P1, P2, R20, c[0x0][0x168], R12 ;  /* 0x00005a0014140a10 */ /* 0x000fe20007a3e00c */
[----:B------:R-:W2:Y:S03]  /*0f90*/  @P0 LDG.E.U8 R11, [R2.64] ;  /* 0x00000006020b0981 */ /* 0x000ea6000c1e1100 */
[----:B------:R-:W-:-:S05]  /*0fa0*/  @P0 IADD3.X R21, RZ, c[0x0][0x16c], R17, P1, P2 ;  /* 0x00005b00ff150a10 */ /* 0x000fca0000fe4411 */
[----:B------:R-:W3:Y:S01]  /*0fb0*/  @P0 LDG.E.U8 R23, [R20.64] ;  /* 0x0000000614170981 */ /* 0x000ee2000c1e1100 */
[----:B------:R-:W-:Y:S01]  /*0fc0*/  IADD3 R4, P1, R2, -0x1, RZ ;  /* 0xffffffff02047810 */ /* 0x000fe20007f3e0ff */
[----:B------:R-:W-:Y:S02]  /*0fd0*/  IMAD.MOV.U32 R19, RZ, RZ, R9 ;  /* 0x000000ffff137224 */ /* 0x000fe400078e0009 */
[----:B------:R-:W-:Y:S01]  /*0fe0*/  IMAD.MOV.U32 R13, RZ, RZ, R25 ;  /* 0x000000ffff0d7224 */ /* 0x000fe200078e0019 */
[----:B------:R-:W-:Y:S01]  /*0ff0*/  IADD3.X R5, R3, -0x1, RZ, P1, !PT ;  /* 0xffffffff03057810 */ /* 0x000fe20000ffe4ff */
[----:B---3--:R0:W-:Y:S04]  /*1000*/  @P0 STG.E.U8 [R2.64], R23 ;  /* 0x0000001702000986 */ /* 0x0081e8000c101106 */
[----:B--2---:R0:W-:Y:S01]  /*1010*/  @P0 STG.E.U8 [R20.64], R11 ;  /* 0x0000000b14000986 */ /* 0x0041e2000c101106 */
[----:B------:R-:W-:-:S13]  /*1020*/  ISETP.GT.AND P0, PT, R25, 0x1, PT ;  /* 0x000000011900780c */ /* 0x000fda0003f04270 */
[----:B0-----:R-:W-:Y:S05]  /*1030*/  @P0 BRA `(.L_x_62) ;  /* 0xfffff95000000947 */ /* 0x001fea000383ffff */
[----:B------:R-:W-:Y:S05]  /*1040*/  BSYNC B0 ;  /* 0x0000000000007941 */ /* 0x000fea0003800000 */
.L_x_54:
[----:B------:R-:W-:Y:S05]  /*1050*/  EXIT ;  /* 0x000000000000794d */ /* 0x000fea0003800000 */
.L_x_63:
        /* <DEDUP_REMOVED lines=10> */
.L_x_131:


//--------------------- .text._ZN44_GLOBAL__N__b9816450_11_Randperm_cu_4012db6537randperm_handle_duplicate_keys_kernelIiN2at6native44_GLOBAL__N__b9816450_11_Randperm_cu_4012db6510OpaqueTypeILi2EEEEEvPT_PT0_S6_iNS1_15PhiloxCudaStateE --------------------------
	.section	.text._ZN44_GLOBAL__N__b9816450_11_Randperm_cu_4012db6537randperm_handle_duplicate_keys_kernelIiN2at6native44_GLOBAL__N__b9816450_11_Randperm_cu_4012db6510OpaqueTypeILi2EEEEEvPT_PT0_S6_iNS1_15PhiloxCudaStateE,"ax",@progbits
	.sectioninfo	@"SHI_REGISTERS=25"
	.align	128
.text._ZN44_GLOBAL__N__b9816450_11_Randperm_cu_4012db6537randperm_handle_duplicate_keys_kernelIiN2at6native44_GLOBAL__N__b9816450_11_Randperm_cu_4012db6510OpaqueTypeILi2EEEEEvPT_PT0_S6_iNS1_15PhiloxCudaStateE:
        .type           _ZN44_GLOBAL__N__b9816450_11_Randperm_cu_4012db6537randperm_handle_duplicate_keys_kernelIiN2at6native44_GLOBAL__N__b9816450_11_Randperm_cu_4012db6510OpaqueTypeILi2EEEEEvPT_PT0_S6_iNS1_15PhiloxCudaStateE,@function
        .size           _ZN44_GLOBAL__N__b9816450_11_Randperm_cu_4012db6537randperm_handle_duplicate_keys_kernelIiN2at6native44_GLOBAL__N__b9816450_11_Randperm_cu_4012db6510OpaqueTypeILi2EEEEEvPT_PT0_S6_iNS1_15PhiloxCudaStateE,(.L_x_132 - _ZN44_GLOBAL__N__b9816450_11_Randperm_cu_4012db6537randperm_handle_duplicate_keys_kernelIiN2at6native44_GLOBAL__N__b9816450_11_Randperm_cu_4012db6510OpaqueTypeILi2EEEEEvPT_PT0_S6_iNS1_15PhiloxCudaStateE)
        .other          _ZN44_GLOBAL__N__b9816450_11_Randperm_cu_4012db6537randperm_handle_duplicate_keys_kernelIiN2at6native44_GLOBAL__N__b9816450_11_Randperm_cu_4012db6510OpaqueTypeILi2EEEEEvPT_PT0_S6_iNS1_15PhiloxCudaStateE,@"STO_CUDA_ENTRY STV_DEFAULT"
_ZN44_GLOBAL__N__b9816450_11_Randperm_cu_4012db6537randperm_handle_duplicate_keys_kernelIiN2at6native44_GLOBAL__N__b9816450_11_Randperm_cu_4012db6510OpaqueTypeILi2EEEEEvPT_PT0_S6_iNS1_15PhiloxCudaStateE:
        /* <DEDUP_REMOVED lines=12> */
[----:B------:R-:W2:Y:S04]  /*00c0*/  LDG.E R4, [R2.64+0x4] ;  /* 0x0000040602047981 */ /* 0x000ea8000c1e1900 */
[----:B------:R-:W2:Y:S02]  /*00d0*/  LDG.E R19, [R2.64] ;  /* 0x0000000602137981 */ /* 0x000ea4000c1e1900 */
[----:B--2---:R-:W-:-:S13]  /*00e0*/  LOP3.LUT P0, RZ, R4, c[0x0][0x170], R19, 0x48, !PT ;  /* 0x00005c0004ff7a12 */ /* 0x004fda0007804813 */
[----:B------:R-:W-:Y:S05]  /*00f0*/  @P0 EXIT ;  /* 0x000000000000094d */ /* 0x000fea0003800000 */
[----:B------:R-:W-:Y:S01]  /*0100*/  ISETP.NE.AND P0, PT, R0, RZ, PT ;  /* 0x000000ff0000720c */ /* 0x000fe20003f05270 */
[----:B------:R-:W-:-:S12]  /*0110*/  BSSY B0, `(.L_x_64) ;  /* 0x0000005000007945 */ /* 0x000fd80003800000 */
[----:B------:R-:W-:Y:S05]  /*0120*/  @!P0 BRA `(.L_x_65) ;  /* 0x0000003000008947 */ /* 0x000fea0003800000 */
[----:B------:R-:W2:Y:S02]  /*0130*/  LDG.E R4, [R2.64+-0x4] ;  /* 0xfffffc0602047981 */ /* 0x000ea4000c1e1900 */
[----:B--2---:R-:W-:-:S13]  /*0140*/  LOP3.LUT P0, RZ, R4, c[0x0][0x170], R19, 0x48, !PT ;  /* 0x00005c0004ff7a12 */ /* 0x004fda0007804813 */
[----:B------:R-:W-:Y:S05]  /*0150*/  @!P0 EXIT ;  /* 0x000000000000894d */ /* 0x000fea0003800000 */
.L_x_65:
[----:B------:R-:W-:Y:S05]  /*0160*/  BSYNC B0 ;  /* 0x0000000000007941 */ /* 0x000fea0003800000 */
.L_x_64:
[----:B------:R-:W-:Y:S01]  /*0170*/  IADD3 R6, P1, R2, 0x4, RZ ;  /* 0x0000000402067810 */ /* 0x000fe20007f3e0ff */
[----:B------:R-:W-:Y:S01]  /*0180*/  HFMA2.MMA R10, -RZ, RZ, 0, 5.9604644775390625e-08 ;  /* 0x00000001ff0a7435 */ /* 0x000fe200000001ff */
[C---:B------:R-:W-:Y:S01]  /*0190*/  LEA R15, P0, R0.reuse, c[0x0][0x168], 0x1 ;  /* 0x00005a00000f7a11 */ /* 0x040fe200078008ff */
[----:B------:R-:W-:Y:S01]  /*01a0*/  BSSY B0, `(.L_x_66) ;  /* 0x0000019000007945 */ /* 0x000fe20003800000 */
[--C-:B------:R-:W-:Y:S01]  /*01b0*/  SHF.R.S32.HI R13, RZ, 0x1f, R0.reuse ;  /* 0x0000001fff0d7819 */ /* 0x100fe20000011400 */
[----:B------:R-:W-:Y:S01]  /*01c0*/  IMAD.MOV.U32 R2, RZ, RZ, c[0x0][0x180] ;  /* 0x00006000ff027624 */ /* 0x000fe200078e00ff */
[----:B------:R-:W-:Y:S01]  /*01d0*/  IADD3.X R7, RZ, R3, RZ, P1, !PT ;  /* 0x00000003ff077210 */ /* 0x000fe20000ffe4ff */
[----:B------:R-:W-:Y:S01]  /*01e0*/  IMAD.MOV.U32 R17, RZ, RZ, c[0x0][0x184] ;  /* 0x00006100ff117624 */ /* 0x000fe200078e00ff */
[----:B------:R-:W-:Y:S01]  /*01f0*/  LEA.HI.X R16, R0, c[0x0][0x16c], R13, 0x1, P0 ;  /* 0x00005b0000107a11 */ /* 0x000fe200000f0c0d */
[----:B------:R-:W-:Y:S01]  /*0200*/  IMAD.MOV.U32 R12, RZ, RZ, R0 ;  /* 0x000000ffff0c7224 */ /* 0x000fe200078e0000 */
[----:B------:R-:W-:Y:S01]  /*0210*/  ULDC.U8 UR8, c[0x0][0x18c] ;  /* 0x0000630000087ab9 */ /* 0x000fe20000000000 */
[----:B------:R-:W-:-:S05]  /*0220*/  IMAD.MOV.U32 R3, RZ, RZ, RZ ;  /* 0x000000ffff037224 */ /* 0x000fca00078e00ff */
.L_x_68:
        /* <DEDUP_REMOVED lines=9> */
[----:B------:R-:W2:Y:S01]  /*02c0*/  LDG.E R8, [R8.64] ;  /* 0x0000000608087981 */ /* 0x000ea2000c1e1900 */
[----:B------:R-:W-:Y:S01]  /*02d0*/  IADD3 R15, P1, R4, 0x2, RZ ;  /* 0x00000002040f7810 */ /* 0x000fe20007f3e0ff */
[----:B------:R-:W-:Y:S01]  /*02e0*/  IMAD.MOV.U32 R3, RZ, RZ, R11 ;  /* 0x000000ffff037224 */ /* 0x000fe200078e000b */
[----:B------:R-:W-:Y:S02]  /*02f0*/  IADD3 R10, R14, 0x1, RZ ;  /* 0x000000010e0a7810 */ /* 0x000fe40007ffe0ff */
[----:B------:R-:W-:Y:S02]  /*0300*/  IADD3.X R16, RZ, R5, RZ, P1, !PT ;  /* 0x00000005ff107210 */ /* 0x000fe40000ffe4ff */
[----:B--2---:R-:W-:-:S13]  /*0310*/  LOP3.LUT P0, RZ, R19, c[0x0][0x170], R8, 0x48, !PT ;  /* 0x00005c0013ff7a12 */ /* 0x004fda0007804808 */
[----:B------:R-:W-:Y:S05]  /*0320*/  @!P0 BRA `(.L_x_68) ;  /* 0xffffff0000008947 */ /* 0x000fea000383ffff */
.L_x_67:
[----:B------:R-:W-:Y:S05]  /*0330*/  BSYNC B0 ;  /* 0x0000000000007941 */ /* 0x000fea0003800000 */
.L_x_66:
[----:B------:R-:W-:Y:S02]  /*0340*/  ISETP.NE.AND P1, PT, RZ, UR8, PT ;  /* 0x00000008ff007c0c */ /* 0x000fe4000bf25270 */
[----:B------:R-:W-:-:S11]  /*0350*/  ISETP.NE.AND P0, PT, R21, RZ, PT ;  /* 0x000000ff1500720c */ /* 0x000fd60003f05270 */
[----:B------:R-:W-:Y:S05]  /*0360*/  @!P1 BRA `(.L_x_69) ;  /* 0x0000009000009947 */ /* 0x000fea0003800000 */
[----:B------:R-:W-:Y:S02]  /*0370*/  IMAD.U32 R6, RZ, RZ, UR4 ;  /* 0x00000004ff067e24 */ /* 0x000fe4000f8e00ff */
[----:B------:R-:W-:-:S06]  /*0380*/  IMAD.U32 R7, RZ, RZ, UR5 ;  /* 0x00000005ff077e24 */ /* 0x000fcc000f8e00ff */
[----:B------:R-:W2:Y:S01]  /*0390*/  LDG.E.64 R6, [R6.64] ;  /* 0x0000000606067981 */ /* 0x000ea2000c1e1b00 */
[----:B------:R-:W-:-:S06]  /*03a0*/  MOV R3, R17 ;  /* 0x0000001100037202 */ /* 0x000fcc0000000f00 */
[----:B------:R-:W3:Y:S01]  /*03b0*/  LDG.E.64 R2, [R2.64] ;  /* 0x0000000602027981 */ /* 0x000ee2000c1e1b00 */
[----:B--2---:R0:W1:Y:S01]  /*03c0*/  R2UR UR4, R6 ;  /* 0x00000000060473c2 */ /* 0x00406200000e0000 */
[----:B---3--:R-:W-:-:S07]  /*03d0*/  IADD3 R2, P1, R2, c[0x0][0x188], RZ ;  /* 0x0000620002027a10 */ /* 0x008fce0007f3e0ff */
[----:B------:R0:W2:Y:S02]  /*03e0*/  R2UR UR5, R7 ;  /* 0x00000000070573c2 */ /* 0x0000a400000e0000 */
[----:B012---:R-:W-:-:S06]  /*03f0*/  IMAD.X R17, RZ, RZ, R3, P1 ;  /* 0x000000ffff117224 */ /* 0x007fcc00008e0603 */
.L_x_69:
        /* <DEDUP_REMOVED lines=13> */
[----:B------:R-:W-:Y:S01]  /*04d0*/  UIADD3 UR10, UR4, 0x3c6ef372, URZ ;  /* 0x3c6ef372040a7890 */ /* 0x000fe2000fffe03f */
[----:B------:R-:W-:Y:S01]  /*04e0*/  LOP3.LUT R19, R2, 0x3, RZ, 0xc0, !PT ;  /* 0x0000000302137812 */ /* 0x000fe200078ec0ff */
[----:B------:R-:W-:Y:S01]  /*04f0*/  UIADD3 UR11, UR5, 0x76cf5d0a, URZ ;  /* 0x76cf5d0a050b7890 */ /* 0x000fe2000fffe03f */
        /* <DEDUP_REMOVED lines=68> */
.L_x_78:
[C---:B------:R-:W-:Y:S01]  /*0940*/  ISETP.NE.AND P0, PT, R19.reuse, 0x1, PT ;  /* 0x000000011300780c */ /* 0x040fe20003f05270 */
[----:B------:R-:W-:Y:S01]  /*0950*/  BSSY B1, `(.L_x_71) ;  /* 0x000000e000017945 */ /* 0x000fe20003800000 */
[----:B------:R-:W-:Y:S01]  /*0960*/  IADD3 R9, R19, 0x1, RZ ;  /* 0x0000000113097810 */ /* 0x000fe20007ffe0ff */
[----:B------:R-:W-:Y:S01]  /*0970*/  IMAD.MOV.U32 R2, RZ, RZ, R4 ;  /* 0x000000ffff027224 */ /* 0x000fe200078e0004 */
[----:B------:R-:W-:-:S09]  /*0980*/  MOV R3, R5 ;  /* 0x0000000500037202 */ /* 0x000fd20000000f00 */
[----:B------:R-:W-:Y:S05]  /*0990*/  @!P0 BRA `(.L_x_72) ;  /* 0x0000008000008947 */ /* 0x000fea0003800000 */
[----:B------:R-:W-:Y:S01]  /*09a0*/  ISETP.NE.AND P0, PT, R19, 0x2, PT ;  /* 0x000000021300780c */ /* 0x000fe20003f05270 */
[----:B------:R-:W-:-:S12]  /*09b0*/  IMAD.MOV.U32 R17, RZ, RZ, R7 ;  /* 0x000000ffff117224 */ /* 0x000fd800078e0007 */
[----:B------:R-:W-:Y:S05]  /*09c0*/  @!P0 BRA `(.L_x_73) ;  /* 0x0000006000008947 */ /* 0x000fea0003800000 */
[----:B------:R-:W-:Y:S01]  /*09d0*/  ISETP.NE.AND P0, PT, R19, 0x3, PT ;  /* 0x000000031300780c */ /* 0x000fe20003f05270 */
[----:B------:R-:W-:-:S12]  /*09e0*/  IMAD.MOV.U32 R17, RZ, RZ, R6 ;  /* 0x000000ffff117224 */ /* 0x000fd800078e0006 */
[----:B------:R-:W-:Y:S05]  /*09f0*/  @P0 BRA `(.L_x_73) ;  /* 0x0000003000000947 */ /* 0x000fea0003800000 */
[----:B------:R-:W-:Y:S01]  /*0a00*/  MOV R17, R8 ;  /* 0x0000000800117202 */ /* 0x000fe20000000f00 */
[----:B------:R-:W-:Y:S05]  /*0a10*/  BRA `(.L_x_73) ;  /* 0x0000001000007947 */ /* 0x000fea0003800000 */
.L_x_72:
[----:B------:R-:W-:Y:S02]  /*0a20*/  IMAD.MOV.U32 R17, RZ, RZ, R10 ;  /* 0x000000ffff117224 */ /* 0x000fe400078e000a */
.L_x_73:
[----:B------:R-:W-:Y:S05]  /*0a30*/  BSYNC B1 ;  /* 0x0000000000017941 */ /* 0x000fea0003800000 */
.L_x_71:
        /* <DEDUP_REMOVED lines=16> */
.L_x_77:
[----:B------:R-:W-:Y:S05]  /*0b40*/  BSYNC B2 ;  /* 0x0000000000027941 */ /* 0x000fea0003800000 */
.L_x_76:
        /* <DEDUP_REMOVED lines=42> */
.L_x_75:
[----:B------:R-:W-:Y:S05]  /*0df0*/  BSYNC B1 ;  /* 0x0000000000017941 */ /* 0x000fea0003800000 */
.L_x_74:
        /* <DEDUP_REMOVED lines=14> */
[----:B------:R-:W-:-:S04]  /*0ee0*/  @P0 IADD3 R5, R5, -R14, RZ ;  /* 0x8000000e05050210 */ /* 0x000fc80007ffe0ff */
[----:B------:R-:W-:-:S13]  /*0ef0*/  ISETP.GE.U32.AND P0, PT, R5, R14, PT ;  /* 0x0000000e0500720c */ /* 0x000fda0003f06070 */
[----:B------:R-:W-:Y:S01]  /*0f00*/  @P0 IMAD.IADD R5, R5, 0x1, -R14 ;  /* 0x0000000105050824 */ /* 0x000fe200078e0a0e */
[----:B------:R-:W-:-:S04]  /*0f10*/  @!P1 LOP3.LUT R5, RZ, R14, RZ, 0x33, !PT ;  /* 0x0000000eff059212 */ /* 0x000fc800078e33ff */
[----:B------:R-:W-:-:S13]  /*0f20*/  ISETP.NE.AND P0, PT, R22, R5, PT ;  /* 0x000000051600720c */ /* 0x000fda0003f05270 */
[----:B------:R-:W-:-:S05]  /*0f30*/  @P0 IADD3 R5, P1, R5, R12, RZ ;  /* 0x0000000c05050210 */ /* 0x000fca0007f3e0ff */
[----:B------:R-:W-:Y:S01]  /*0f40*/  @P0 IMAD.X R4, RZ, RZ, R13, P1 ;  /* 0x000000ffff040224 */ /* 0x000fe200008e060d */
[----:B------:R-:W-:-:S04]  /*0f50*/  @P0 LEA R20, P1, R5, c[0x0][0x168], 0x1 ;  /* 0x00005a0005140a11 */ /* 0x000fc800078208ff */
[----:B------:R-:W-:Y:S02]  /*0f60*/  @P0 LEA.HI.X R21, R5, c[0x0][0x16c], R4, 0x1, P1 ;  /* 0x00005b0005150a11 */ /* 0x000fe400008f0c04 */
[----:B------:R-:W2:Y:S04]  /*0f70*/  @P0 LDG.E.U16 R4, [R2.64] ;  /* 0x0000000602040981 */ /* 0x000ea8000c1e1500 */
[----:B------:R-:W3:Y:S01]  /*0f80*/  @P0 LDG.E.U16 R5, [R20.64] ;  /* 0x0000000614050981 */ /* 0x000ee2000c1e1500 */
[----:B------:R-:W-:Y:S01]  /*0f90*/  MOV R19, R9 ;  /* 0x0000000900137202 */ /* 0x000fe20000000f00 */
[----:B------:R-:W-:Y:S01]  /*0fa0*/  IMAD.MOV.U32 R14, RZ, RZ, R22 ;  /* 0x000000ffff0e7224 */ /* 0x000fe200078e0016 */
[----:B--2---:R-:W-:Y:S02]  /*0fb0*/  @P0 PRMT R17, R4, 0x7710, RZ ;  /* 0x0000771004110816 */ /* 0x004fe400000000ff */
        /* <DEDUP_REMOVED lines=8> */
.L_x_70:
[----:B------:R-:W-:Y:S05]  /*1040*/  EXIT ;  /* 0x000000000000794d */ /* 0x000fea0003800000 */
.L_x_79:
        /* <DEDUP_REMOVED lines=11> */
.L_x_132:


//--------------------- .text._ZN44_GLOBAL__N__b9816450_11_Randperm_cu_4012db6537randperm_handle_duplicate_keys_kernelIiN2at6native44_GLOBAL__N__b9816450_11_Randperm_cu_4012db6510OpaqueTypeILi8EEEEEvPT_PT0_S6_iNS1_15PhiloxCudaStateE --------------------------
	.section	.text._ZN44_GLOBAL__N__b9816450_11_Randperm_cu_4012db6537randperm_handle_duplicate_keys_kernelIiN2at6native44_GLOBAL__N__b9816450_11_Randperm_cu_4012db6510OpaqueTypeILi8EEEEEvPT_PT0_S6_iNS1_15PhiloxCudaStateE,"ax",@progbits
	.sectioninfo	@"SHI_REGISTERS=27"
	.align	128
.text._ZN44_GLOBAL__N__b9816450_11_Randperm_cu_4012db6537randperm_handle_duplicate_keys_kernelIiN2at6native44_GLOBAL__N__b9816450_11_Randperm_cu_4012db6510OpaqueTypeILi8EEEEEvPT_PT0_S6_iNS1_15PhiloxCudaStateE:
        .type           _ZN44_GLOBAL__N__b9816450_11_Randperm_cu_4012db6537randperm_handle_duplicate_keys_kernelIiN2at6native44_GLOBAL__N__b9816450_11_Randperm_cu_4012db6510OpaqueTypeILi8EEEEEvPT_PT0_S6_iNS1_15PhiloxCudaStateE,@function
        .size           _ZN44_GLOBAL__N__b9816450_11_Randperm_cu_4012db6537randperm_handle_duplicate_keys_kernelIiN2at6native44_GLOBAL__N__b9816450_11_Randperm_cu_4012db6510OpaqueTypeILi8EEEEEvPT_PT0_S6_iNS1_15PhiloxCudaStateE,(.L_x_133 - _ZN44_GLOBAL__N__b9816450_11_Randperm_cu_4012db6537randperm_handle_duplicate_keys_kernelIiN2at6native44_GLOBAL__N__b9816450_11_Randperm_cu_4012db6510OpaqueTypeILi8EEEEEvPT_PT0_S6_iNS1_15PhiloxCudaStateE)
        .other          _ZN44_GLOBAL__N__b9816450_11_Randperm_cu_4012db6537randperm_handle_duplicate_keys_kernelIiN2at6native44_GLOBAL__N__b9816450_11_Randperm_cu_4012db6510OpaqueTypeILi8EEEEEvPT_PT0_S6_iNS1_15PhiloxCudaStateE,@"STO_CUDA_ENTRY STV_DEFAULT"
_ZN44_GLOBAL__N__b9816450_11_Randperm_cu_4012db6537randperm_handle_duplicate_keys_kernelIiN2at6native44_GLOBAL__N__b9816450_11_Randperm_cu_4012db6510OpaqueTypeILi8EEEEEvPT_PT0_S6_iNS1_15PhiloxCudaStateE:
        /* <DEDUP_REMOVED lines=22> */
.L_x_81:
[----:B------:R-:W-:Y:S05]  /*0160*/  BSYNC B0 ;  /* 0x0000000000007941 */ /* 0x000fea0003800000 */
.L_x_80:
[----:B------:R-:W-:Y:S01]  /*0170*/  IADD3 R4, P1, R2, 0x4, RZ ;  /* 0x0000000402047810 */ /* 0x000fe20007f3e0ff */
[----:B------:R-:W-:Y:S01]  /*0180*/  BSSY B0, `(.L_x_82) ;  /* 0x000001b000007945 */ /* 0x000fe20003800000 */
[C---:B------:R-:W-:Y:S01]  /*0190*/  LEA R12, P0, R0.reuse, c[0x0][0x168], 0x3 ;  /* 0x00005a00000c7a11 */ /* 0x040fe200078018ff */
[----:B------:R-:W-:Y:S01]  /*01a0*/  IMAD.MOV.U32 R2, RZ, RZ, c[0x0][0x180] ;  /* 0x00006000ff027624 */ /* 0x000fe200078e00ff */
[--C-:B------:R-:W-:Y:S01]  /*01b0*/  SHF.R.S32.HI R9, RZ, 0x1f, R0.reuse ;  /* 0x0000001fff097819 */ /* 0x100fe20000011400 */
[----:B------:R-:W-:Y:S01]  /*01c0*/  IMAD.MOV.U32 R15, RZ, RZ, c[0x0][0x184] ;  /* 0x00006100ff0f7624 */ /* 0x000fe200078e00ff */
[----:B------:R-:W-:Y:S01]  /*01d0*/  IADD3.X R5, RZ, R3, RZ, P1, !PT ;  /* 0x00000003ff057210 */ /* 0x000fe20000ffe4ff */
[----:B------:R-:W-:Y:S01]  /*01e0*/  HFMA2.MMA R3, -RZ, RZ, 0, 0 ;  /* 0x00000000ff037435 */ /* 0x000fe200000001ff */
[----:B------:R-:W-:Y:S01]  /*01f0*/  IMAD.MOV.U32 R8, RZ, RZ, R0 ;  /* 0x000000ffff087224 */ /* 0x000fe200078e0000 */
[----:B------:R-:W-:Y:S01]  /*0200*/  LEA.HI.X R13, R0, c[0x0][0x16c], R9, 0x3, P0 ;  /* 0x00005b00000d7a11 */ /* 0x000fe200000f1c09 */
[----:B------:R-:W-:Y:S01]  /*0210*/  IMAD.MOV.U32 R10, RZ, RZ, 0x1 ;  /* 0x00000001ff0a7424 */ /* 0x000fe200078e00ff */
[----:B------:R-:W-:-:S06]  /*0220*/  ULDC.U8 UR8, c[0x0][0x18c] ;  /* 0x0000630000087ab9 */ /* 0x000fcc0000000000 */
.L_x_84:
[----:B------:R-:W-:Y:S01]  /*0230*/  IADD3 R11, R3, 0x1, RZ ;  /* 0x00000001030b7810 */ /* 0x000fe20007ffe0ff */
[----:B------:R-:W-:Y:S01]  /*0240*/  IMAD.MOV.U32 R17, RZ, RZ, R12 ;  /* 0x000000ffff117224 */ /* 0x000fe200078e000c */
[----:B------:R-:W-:Y:S01]  /*0250*/  MOV R16, R10 ;  /* 0x0000000a00107202 */ /* 0x000fe20000000f00 */
[----:B------:R-:W-:Y:S01]  /*0260*/  IMAD.MOV.U32 R22, RZ, RZ, R13 ;  /* 0x000000ffff167224 */ /* 0x000fe200078e000d */
[----:B------:R-:W-:Y:S01]  /*0270*/  MOV R21, R3 ;  /* 0x0000000300157202 */ /* 0x000fe20000000f00 */
[----:B------:R-:W-:-:S05]  /*0280*/  IMAD.IADD R6, R0, 0x1, R11 ;  /* 0x0000000100067824 */ /* 0x000fca00078e020b */
[----:B------:R-:W-:-:S13]  /*0290*/  ISETP.GE.AND P0, PT, R6, c[0x0][0x174], PT ;  /* 0x00005d0006007a0c */ /* 0x000fda0003f06270 */
[----:B------:R-:W-:Y:S05]  /*02a0*/  @P0 BRA `(.L_x_83) ;  /* 0x0000008000000947 */ /* 0x000fea0003800000 */
[----:B------:R-:W-:-:S06]  /*02b0*/  IMAD.WIDE R6, R21, 0x4, R4 ;  /* 0x0000000415067825 */ /* 0x000fcc00078e0204 */
[----:B------:R-:W2:Y:S01]  /*02c0*/  LDG.E R6, [R6.64] ;  /* 0x0000000606067981 */ /* 0x000ea2000c1e1900 */
[----:B------:R-:W-:Y:S01]  /*02d0*/  IADD3 R12, P1, R17, 0x8, RZ ;  /* 0x00000008110c7810 */ /* 0x000fe20007f3e0ff */
[----:B------:R-:W-:Y:S01]  /*02e0*/  IMAD.MOV.U32 R3, RZ, RZ, R11 ;  /* 0x000000ffff037224 */ /* 0x000fe200078e000b */
[----:B------:R-:W-:-:S03]  /*02f0*/  IADD3 R10, R16, 0x1, RZ ;  /* 0x00000001100a7810 */ /* 0x000fc60007ffe0ff */
[----:B------:R-:W-:Y:S01]  /*0300*/  IMAD.X R13, RZ, RZ, R22, P1 ;  /* 0x000000ffff0d7224 */ /* 0x000fe200008e0616 */
[----:B--2---:R-:W-:-:S13]  /*0310*/  LOP3.LUT P0, RZ, R19, c[0x0][0x170], R6, 0x48, !PT ;  /* 0x00005c0013ff7a12 */ /* 0x004fda0007804806 */
[----:B------:R-:W-:Y:S05]  /*0320*/  @!P0 BRA `(.L_x_84) ;  /* 0xffffff0000008947 */ /* 0x000fea000383ffff */
.L_x_83:
[----:B------:R-:W-:Y:S05]  /*0330*/  BSYNC B0 ;  /* 0x0000000000007941 */ /* 0x000fea0003800000 */
.L_x_82:
[----:B------:R-:W-:Y:S02]  /*0340*/  ISETP.NE.AND P1, PT, RZ, UR8, PT ;  /* 0x00000008ff007c0c */ /* 0x000fe4000bf25270 */
[----:B------:R-:W-:-:S11]  /*0350*/  ISETP.NE.AND P0, PT, R21, RZ, PT ;  /* 0x000000ff1500720c */ /* 0x000fd60003f05270 */
[----:B------:R-:W-:Y:S05]  /*0360*/  @!P1 BRA `(.L_x_85) ;  /* 0x0000009000009947 */ /* 0x000fea0003800000 */
[----:B------:R-:W-:Y:S01]  /*0370*/  MOV R4, UR4 ;  /* 0x0000000400047c02 */ /* 0x000fe20008000f00 */
[----:B------:R-:W-:-:S06]  /*0380*/  IMAD.U32 R5, RZ, RZ, UR5 ;  /* 0x00000005ff057e24 */ /* 0x000fcc000f8e00ff */
[----:B------:R-:W2:Y:S01]  /*0390*/  LDG.E.64 R4, [R4.64] ;  /* 0x0000000604047981 */ /* 0x000ea2000c1e1b00 */
[----:B------:R-:W-:-:S06]  /*03a0*/  IMAD.MOV.U32 R3, RZ, RZ, R15 ;  /* 0x000000ffff037224 */ /* 0x000fcc00078e000f */
[----:B------:R-:W3:Y:S01]  /*03b0*/  LDG.E.64 R2, [R2.64] ;  /* 0x0000000602027981 */ /* 0x000ee2000c1e1b00 */
[----:B--2---:R0:W1:Y:S01]  /*03c0*/  R2UR UR4, R4 ;  /* 0x00000000040473c2 */ /* 0x00406200000e0000 */
[----:B---3--:R-:W-:-:S07]  /*03d0*/  IADD3 R2, P1, R2, c[0x0][0x188], RZ ;  /* 0x0000620002027a10 */ /* 0x008fce0007f3e0ff */
[----:B------:R0:W2:Y:S02]  /*03e0*/  R2UR UR5, R5 ;  /* 0x00000000050573c2 */ /* 0x0000a400000e0000 */
[----:B012---:R-:W-:-:S06]  /*03f0*/  IADD3.X R15, RZ, R3, RZ, P1, !PT ;  /* 0x00000003ff0f7210 */ /* 0x007fcc0000ffe4ff */
.L_x_85:
        /* <DEDUP_REMOVED lines=84> */
.L_x_94:
        /* <DEDUP_REMOVED lines=14> */
.L_x_88:
[----:B------:R-:W-:Y:S02]  /*0a20*/  MOV R17, R12 ;  /* 0x0000000c00117202 */ /* 0x000fe40000000f00 */
.L_x_89:
[----:B------:R-:W-:Y:S05]  /*0a30*/  BSYNC B1 ;  /* 0x0000000000017941 */ /* 0x000fea0003800000 */
.L_x_87:
        /* <DEDUP_REMOVED lines=14> */
[----:B------:R-:W-:-:S05]  /*0b20*/  @P1 IMAD.MOV R5, RZ, RZ, R11 ;  /* 0x000000ffff051224 */ /* 0x000fca00078e020b */
[----:B------:R-:W-:Y:S02]  /*0b30*/  @!P0 MOV R11, R5 ;  /* 0x00000005000b8202 */ /* 0x000fe40000000f00 */
.L_x_93:
[----:B------:R-:W-:Y:S05]  /*0b40*/  BSYNC B2 ;  /* 0x0000000000027941 */ /* 0x000fea0003800000 */
.L_x_92:
        /* <DEDUP_REMOVED lines=35> */
[----:B------:R-:W-:Y:S01]  /*0d80*/  LOP3.LUT R14, R5, UR23, R20, 0x96, !PT ;  /* 0x00000017050e7c12 */ /* 0x000fe2000f8e9614 */
[----:B------:R-:W-:-:S03]  /*0d90*/  HFMA2.MMA R20, -RZ, RZ, 0, 0 ;  /* 0x00000000ff147435 */ /* 0x000fc600000001ff */
[----:B------:R-:W-:Y:S01]  /*0da0*/  LOP3.LUT R6, R13, UR22, R6, 0x96, !PT ;  /* 0x000000160d067c12 */ /* 0x000fe2000f8e9606 */
[----:B------:R-:W-:-:S04]  /*0db0*/  IMAD.WIDE.U32 R14, R14, -0x326172a9, RZ ;  /* 0xcd9e8d570e0e7825 */ /* 0x000fc800078e00ff */
[----:B------:R-:W-:Y:S01]  /*0dc0*/  IMAD.WIDE.U32 R6, R6, -0x2daee0ad, RZ ;  /* 0xd2511f5306067825 */ /* 0x000fe200078e00ff */
[----:B------:R-:W-:-:S03]  /*0dd0*/  LOP3.LUT R13, R15, UR24, R12, 0x96, !PT ;  /* 0x000000180f0d7c12 */ /* 0x000fc6000f8e960c */
[----:B------:R-:W-:Y:S01]  /*0de0*/  IMAD.MOV.U32 R12, RZ, RZ, R14 ;  /* 0x000000ffff0c7224 */ /* 0x000fe200078e000e */
[----:B------:R-:W-:Y:S01]  /*0df0*/  LOP3.LUT R19, R7, UR25, R4, 0x96, !PT ;  /* 0x0000001907137c12 */ /* 0x000fe2000f8e9604 */
[----:B------:R-:W-:Y:S02]  /*0e00*/  IMAD.MOV.U32 R21, RZ, RZ, R6 ;  /* 0x000000ffff157224 */ /* 0x000fe400078e0006 */
.L_x_91:
[----:B------:R-:W-:Y:S05]  /*0e10*/  BSYNC B1 ;  /* 0x0000000000017941 */ /* 0x000fea0003800000 */
.L_x_90:
        /* <DEDUP_REMOVED lines=20> */
[----:B------:R-:W2:Y:S03]  /*0f60*/  @P0 LDG.E.64 R14, [R2.64] ;  /* 0x00000006020e0981 */ /* 0x000ea6000c1e1b00 */
[----:B------:R-:W-:Y:S02]  /*0f70*/  @P0 IADD3.X R6, RZ, R9, RZ, P1, !PT ;  /* 0x00000009ff060210 */ /* 0x000fe40000ffe4ff */
        /* <DEDUP_REMOVED lines=12> */
.L_x_86:
[----:B------:R-:W-:Y:S05]  /*1040*/  EXIT ;  /* 0x000000000000794d */ /* 0x000fea0003800000 */
.L_x_95:
        /* <DEDUP_REMOVED lines=11> */
.L_x_133:


//--------------------- .text._ZN44_GLOBAL__N__b9816450_11_Randperm_cu_4012db6537randperm_handle_duplicate_keys_kernelIiN2at6native44_GLOBAL__N__b9816450_11_Randperm_cu_4012db6510OpaqueTypeILi4EEEEEvPT_PT0_S6_iNS1_15PhiloxCudaStateE --------------------------
	.section	.text._ZN44_GLOBAL__N__b9816450_11_Randperm_cu_4012db6537randperm_handle_duplicate_keys_kernelIiN2at6native44_GLOBAL__N__b9816450_11_Randperm_cu_4012db6510OpaqueTypeILi4EEEEEvPT_PT0_S6_iNS1_15PhiloxCudaStateE,"ax",@progbits
	.sectioninfo	@"SHI_REGISTERS=25"
	.align	128
.text._ZN44_GLOBAL__N__b9816450_11_Randperm_cu_4012db6537randperm_handle_duplicate_keys_kernelIiN2at6native44_GLOBAL__N__b9816450_11_Randperm_cu_4012db6510OpaqueTypeILi4EEEEEvPT_PT0_S6_iNS1_15PhiloxCudaStateE:
        .type           _ZN44_GLOBAL__N__b9816450_11_Randperm_cu_4012db6537randperm_handle_duplicate_keys_kernelIiN2at6native44_GLOBAL__N__b9816450_11_Randperm_cu_4012db6510OpaqueTypeILi4EEEEEvPT_PT0_S6_iNS1_15PhiloxCudaStateE,@function
        .size           _ZN44_GLOBAL__N__b9816450_11_Randperm_cu_4012db6537randperm_handle_duplicate_keys_kernelIiN2at6native44_GLOBAL__N__b9816450_11_Randperm_cu_4012db6510OpaqueTypeILi4EEEEEvPT_PT0_S6_iNS1_15PhiloxCudaStateE,(.L_x_134 - _ZN44_GLOBAL__N__b9816450_11_Randperm_cu_4012db6537randperm_handle_duplicate_keys_kernelIiN2at6native44_GLOBAL__N__b9816450_11_Randperm_cu_4012db6510OpaqueTypeILi4EEEEEvPT_PT0_S6_iNS1_15PhiloxCudaStateE)
        .other          _ZN44_GLOBAL__N__b9816450_11_Randperm_cu_4012db6537randperm_handle_duplicate_keys_kernelIiN2at6native44_GLOBAL__N__b9816450_11_Randperm_cu_4012db6510OpaqueTypeILi4EEEEEvPT_PT0_S6_iNS1_15PhiloxCudaStateE,@"STO_CUDA_ENTRY STV_DEFAULT"
_ZN44_GLOBAL__N__b9816450_11_Randperm_cu_4012db6537randperm_handle_duplicate_keys_kernelIiN2at6native44_GLOBAL__N__b9816450_11_Randperm_cu_4012db6510OpaqueTypeILi4EEEEEvPT_PT0_S6_iNS1_15PhiloxCudaStateE:
        /* <DEDUP_REMOVED lines=22> */
.L_x_97:
[----:B------:R-:W-:Y:S05]  /*0160*/  BSYNC B0 ;  /* 0x0000000000007941 */ /* 0x000fea0003800000 */
.L_x_96:
        /* <DEDUP_REMOVED lines=12> */
.L_x_100:
[----:B------:R-:W-:Y:S01]  /*0230*/  IADD3 R11, R3, 0x1, RZ ;  /* 0x00000001030b7810 */ /* 0x000fe20007ffe0ff */
[----:B------:R-:W-:Y:S01]  /*0240*/  IMAD.MOV.U32 R5, RZ, RZ, R16 ;  /* 0x000000ffff057224 */ /* 0x000fe200078e0010 */
[----:B------:R-:W-:-:S02]  /*0250*/  MOV R14, R10 ;  /* 0x0000000a000e7202 */ /* 0x000fc40000000f00 */
[----:B------:R-:W-:Y:S01]  /*0260*/  MOV R21, R3 ;  /* 0x0000000300157202 */ /* 0x000fe20000000f00 */
        /* <DEDUP_REMOVED lines=12> */
.L_x_99:
[----:B------:R-:W-:Y:S05]  /*0330*/  BSYNC B0 ;  /* 0x0000000000007941 */ /* 0x000fea0003800000 */
.L_x_98:
        /* <DEDUP_REMOVED lines=12> */
.L_x_101:
        /* <DEDUP_REMOVED lines=84> */
.L_x_110:
        /* <DEDUP_REMOVED lines=14> */
.L_x_104:
[----:B------:R-:W-:Y:S02]  /*0a20*/  MOV R17, R10 ;  /* 0x0000000a00117202 */ /* 0x000fe40000000f00 */
.L_x_105:
[----:B------:R-:W-:Y:S05]  /*0a30*/  BSYNC B1 ;  /* 0x0000000000017941 */ /* 0x000fea0003800000 */
.L_x_103:
        /* <DEDUP_REMOVED lines=16> */
.L_x_109:
[----:B------:R-:W-:Y:S05]  /*0b40*/  BSYNC B2 ;  /* 0x0000000000027941 */ /* 0x000fea0003800000 */
.L_x_108:
        /* <DEDUP_REMOVED lines=42> */
.L_x_107:
[----:B------:R-:W-:Y:S05]  /*0df0*/  BSYNC B1 ;  /* 0x0000000000017941 */ /* 0x000fea0003800000 */
.L_x_106:
        /* <DEDUP_REMOVED lines=19> */
[----:B------:R-:W-:Y:S01]  /*0f30*/  @P0 IADD3 R5, P1, R5, R12, RZ ;  /* 0x0000000c05050210 */ /* 0x000fe20007f3e0ff */
[----:B------:R-:W2:Y:S04]  /*0f40*/  @P0 LDG.E R11, [R2.64] ;  /* 0x00000006020b0981 */ /* 0x000ea8000c1e1900 */
[----:B------:R-:W-:Y:S01]  /*0f50*/  @P0 IMAD.X R4, RZ, RZ, R13, P1 ;  /* 0x000000ffff040224 */ /* 0x000fe200008e060d */
[----:B------:R-:W-:-:S04]  /*0f60*/  @P0 LEA R20, P1, R5, c[0x0][0x168], 0x2 ;  /* 0x00005a0005140a11 */ /* 0x000fc800078210ff */
[----:B------:R-:W-:-:S05]  /*0f70*/  @P0 LEA.HI.X R21, R5, c[0x0][0x16c], R4, 0x2, P1 ;  /* 0x00005b0005150a11 */ /* 0x000fca00008f1404 */
[----:B------:R-:W3:Y:S01]  /*0f80*/  @P0 LDG.E R17, [R20.64] ;  /* 0x0000000614110981 */ /* 0x000ee2000c1e1900 */
[----:B------:R-:W-:Y:S01]  /*0f90*/  IADD3 R4, P1, R2, -0x4, RZ ;  /* 0xfffffffc02047810 */ /* 0x000fe20007f3e0ff */
[----:B------:R-:W-:Y:S01]  /*0fa0*/  IMAD.MOV.U32 R19, RZ, RZ, R9 ;  /* 0x000000ffff137224 */ /* 0x000fe200078e0009 */
[----:B------:R-:W-:Y:S02]  /*0fb0*/  MOV R14, R22 ;  /* 0x00000016000e7202 */ /* 0x000fe40000000f00 */
[----:B------:R-:W-:Y:S01]  /*0fc0*/  IADD3.X R5, R3, -0x1, RZ, P1, !PT ;  /* 0xffffffff03057810 */ /* 0x000fe20000ffe4ff */
[----:B---3--:R0:W-:Y:S04]  /*0fd0*/  @P0 STG.E [R2.64], R17 ;  /* 0x0000001102000986 */ /* 0x0081e8000c101906 */
[----:B--2---:R0:W-:Y:S01]  /*0fe0*/  @P0 STG.E [R20.64], R11 ;  /* 0x0000000b14000986 */ /* 0x0041e2000c101906 */
[----:B------:R-:W-:-:S13]  /*0ff0*/  ISETP.GT.AND P0, PT, R22, 0x1, PT ;  /* 0x000000011600780c */ /* 0x000fda0003f04270 */
[----:B0-----:R-:W-:Y:S05]  /*1000*/  @P0 BRA `(.L_x_110) ;  /* 0xfffff93000000947 */ /* 0x001fea000383ffff */
[----:B------:R-:W-:Y:S05]  /*1010*/  BSYNC B0 ;  /* 0x0000000000007941 */ /* 0x000fea0003800000 */
.L_x_102:
[----:B------:R-:W-:Y:S05]  /*1020*/  EXIT ;  /* 0x000000000000794d */ /* 0x000fea0003800000 */
.L_x_111:
        /* <DEDUP_REMOVED lines=13> */
.L_x_134:


//--------------------- .text._ZN44_GLOBAL__N__b9816450_11_Randperm_cu_4012db6537randperm_handle_duplicate_keys_kernelIiN2at6native44_GLOBAL__N__b9816450_11_Randperm_cu_4012db6510OpaqueTypeILi1EEEEEvPT_PT0_S6_iNS1_15PhiloxCudaStateE --------------------------
	.section	.text._ZN44_GLOBAL__N__b9816450_11_Randperm_cu_4012db6537randperm_handle_duplicate_keys_kernelIiN2at6native44_GLOBAL__N__b9816450_11_Randperm_cu_4012db6510OpaqueTypeILi1EEEEEvPT_PT0_S6_iNS1_15PhiloxCudaStateE,"ax",@progbits
	.sectioninfo	@"SHI_REGISTERS=28"
	.align	128
.text._ZN44_GLOBAL__N__b9816450_11_Randperm_cu_4012db6537randperm_handle_duplicate_keys_kernelIiN2at6native44_GLOBAL__N__b9816450_11_Randperm_cu_4012db6510OpaqueTypeILi1EEEEEvPT_PT0_S6_iNS1_15PhiloxCudaStateE:
        .type           _ZN44_GLOBAL__N__b9816450_11_Randperm_cu_4012db6537randperm_handle_duplicate_keys_kernelIiN2at6native44_GLOBAL__N__b9816450_11_Randperm_cu_4012db6510OpaqueTypeILi1EEEEEvPT_PT0_S6_iNS1_15PhiloxCudaStateE,@function
        .size           _ZN44_GLOBAL__N__b9816450_11_Randperm_cu_4012db6537randperm_handle_duplicate_keys_kernelIiN2at6native44_GLOBAL__N__b9816450_11_Randperm_cu_4012db6510OpaqueTypeILi1EEEEEvPT_PT0_S6_iNS1_15PhiloxCudaStateE,(.L_x_135 - _ZN44_GLOBAL__N__b9816450_11_Randperm_cu_4012db6537randperm_handle_duplicate_keys_kernelIiN2at6native44_GLOBAL__N__b9816450_11_Randperm_cu_4012db6510OpaqueTypeILi1EEEEEvPT_PT0_S6_iNS1_15PhiloxCudaStateE)
        .other          _ZN44_GLOBAL__N__b9816450_11_Randperm_cu_4012db6537randperm_handle_duplicate_keys_kernelIiN2at6native44_GLOBAL__N__b9816450_11_Randperm_cu_4012db6510OpaqueTypeILi1EEEEEvPT_PT0_S6_iNS1_15PhiloxCudaStateE,@"STO_CUDA_ENTRY STV_DEFAULT"
_ZN44_GLOBAL__N__b9816450_11_Randperm_cu_4012db6537randperm_handle_duplicate_keys_kernelIiN2at6native44_GLOBAL__N__b9816450_11_Randperm_cu_4012db6510OpaqueTypeILi1EEEEEvPT_PT0_S6_iNS1_15PhiloxCudaStateE:
        /* <DEDUP_REMOVED lines=22> */
.L_x_113:
[----:B------:R-:W-:Y:S05]  /*0160*/  BSYNC B0 ;  /* 0x0000000000007941 */ /* 0x000fea0003800000 */
.L_x_112:
[----:B------:R-:W-:Y:S01]  /*0170*/  IADD3 R6, P1, R2, 0x4, RZ ;  /* 0x0000000402067810 */ /* 0x000fe20007f3e0ff */
[----:B------:R-:W-:Y:S01]  /*0180*/  BSSY B0, `(.L_x_114) ;  /* 0x000001b000007945 */ /* 0x000fe20003800000 */
[----:B------:R-:W-:Y:S01]  /*0190*/  IADD3 R14, P0, R0, c[0x0][0x168], RZ ;  /* 0x00005a00000e7a10 */ /* 0x000fe20007f1e0ff */
[----:B------:R-:W-:Y:S01]  /*01a0*/  IMAD.MOV.U32 R2, RZ, RZ, c[0x0][0x180] ;  /* 0x00006000ff027624 */ /* 0x000fe200078e00ff */
[--C-:B------:R-:W-:Y:S01]  /*01b0*/  SHF.R.S32.HI R17, RZ, 0x1f, R0.reuse ;  /* 0x0000001fff117819 */ /* 0x100fe20000011400 */
[----:B------:R-:W-:Y:S01]  /*01c0*/  IMAD.MOV.U32 R19, RZ, RZ, c[0x0][0x184] ;  /* 0x00006100ff137624 */ /* 0x000fe200078e00ff */
[----:B------:R-:W-:Y:S01]  /*01d0*/  IADD3.X R7, RZ, R3, RZ, P1, !PT ;  /* 0x00000003ff077210 */ /* 0x000fe20000ffe4ff */
[----:B------:R-:W-:Y:S01]  /*01e0*/  HFMA2.MMA R3, -RZ, RZ, 0, 0 ;  /* 0x00000000ff037435 */ /* 0x000fe200000001ff */
[----:B------:R-:W-:Y:S01]  /*01f0*/  IMAD.MOV.U32 R12, RZ, RZ, R0 ;  /* 0x000000ffff0c7224 */ /* 0x000fe200078e0000 */
[----:B------:R-:W-:Y:S01]  /*0200*/  IADD3.X R15, R17, c[0x0][0x16c], RZ, P0, !PT ;  /* 0x00005b00110f7a10 */ /* 0x000fe200007fe4ff */
[----:B------:R-:W-:Y:S01]  /*0210*/  IMAD.MOV.U32 R10, RZ, RZ, 0x1 ;  /* 0x00000001ff0a7424 */ /* 0x000fe200078e00ff */
[----:B------:R-:W-:-:S06]  /*0220*/  ULDC.U8 UR8, c[0x0][0x18c] ;  /* 0x0000630000087ab9 */ /* 0x000fcc0000000000 */
.L_x_116:
        /* <DEDUP_REMOVED lines=16> */
.L_x_115:
[----:B------:R-:W-:Y:S05]  /*0330*/  BSYNC B0 ;  /* 0x0000000000007941 */ /* 0x000fea0003800000 */
.L_x_114:
        /* <DEDUP_REMOVED lines=12> */
.L_x_117:
[----:B------:R-:W-:Y:S05]  /*0400*/  @!P1 EXIT ;  /* 0x000000000000994d */ /* 0x000fea0003800000 */
[--C-:B------:R-:W-:Y:S01]  /*0410*/  SHF.R.U64 R18, R2, 0x2, R19.reuse ;  /* 0x0000000202127819 */ /* 0x100fe20000001213 */
[----:B------:R-:W-:Y:S01]  /*0420*/  IMAD.HI.U32 R3, R0, -0x326172a9, RZ ;  /* 0xcd9e8d5700037827 */ /* 0x000fe200078e00ff */
[----:B------:R-:W-:Y:S01]  /*0430*/  SHF.R.U32.HI R14, RZ, 0x2, R19 ;  /* 0x00000002ff0e7819 */ /* 0x000fe20000011613 */
[----:B------:R-:W-:Y:S01]  /*0440*/  UIADD3 UR9, UR5, -0x4498517b, URZ ;  /* 0xbb67ae8505097890 */ /* 0x000fe2000fffe03f */
[----:B------:R-:W-:Y:S01]  /*0450*/  SHF.R.S32.HI R15, RZ, 0x1f, R0 ;  /* 0x0000001fff0f7819 */ /* 0x000fe20000011400 */
[C---:B------:R-:W-:Y:S01]  /*0460*/  IMAD.HI.U32 R6, R18.reuse, -0x2daee0ad, RZ ;  /* 0xd2511f5312067827 */ /* 0x040fe200078e00ff */
        /* <DEDUP_REMOVED lines=40> */
[----:B------:R-:W-:Y:S01]  /*06f0*/  IMAD.HI.U32 R9, R8, -0x2daee0ad, RZ ;  /* 0xd2511f5308097827 */ /* 0x000fe200078e00ff */
[----:B------:R-:W-:Y:S02]  /*0700*/  UIADD3 UR25, UR5, -0x695add53, URZ ;  /* 0x96a522ad05197890 */ /* 0x000fe4000fffe03f */
        /* <DEDUP_REMOVED lines=34> */
[----:B------:R-:W-:Y:S02]  /*0930*/  IMAD R10, R9, -0x326172a9, RZ ;  /* 0xcd9e8d57090a7824 */ /* 0x000fe400078e02ff */
.L_x_126:
        /* <DEDUP_REMOVED lines=14> */
.L_x_120:
[----:B------:R-:W-:Y:S02]  /*0a20*/  MOV R16, R10 ;  /* 0x0000000a00107202 */ /* 0x000fe40000000f00 */
.L_x_121:
[----:B------:R-:W-:Y:S05]  /*0a30*/  BSYNC B1 ;  /* 0x0000000000017941 */ /* 0x000fea0003800000 */
.L_x_119:
        /* <DEDUP_REMOVED lines=16> */
.L_x_125:
[----:B------:R-:W-:Y:S05]  /*0b40*/  BSYNC B2 ;  /* 0x0000000000027941 */ /* 0x000fea0003800000 */
.L_x_124:
        /* <DEDUP_REMOVED lines=42> */
.L_x_123:
[----:B------:R-:W-:Y:S05]  /*0df0*/  BSYNC B1 ;  /* 0x0000000000017941 */ /* 0x000fea0003800000 */
.L_x_122:
        /* <DEDUP_REMOVED lines=24> */
[----:B------:R-:W-:Y:S01]  /*0f80*/  IMAD.MOV.U32 R11, RZ, RZ, R9 ;  /* 0x000000ffff0b7224 */ /* 0x000fe200078e0009 */
[----:B------:R-:W-:Y:S02]  /*0f90*/  MOV R13, R25 ;  /* 0x00000019000d7202 */ /* 0x000fe40000000f00 */
[----:B------:R-:W-:Y:S01]  /*0fa0*/  IADD3.X R5, R3, -0x1, RZ, P1, !PT ;  /* 0xffffffff03057810 */ /* 0x000fe20000ffe4ff */
[----:B---3--:R0:W-:Y:S04]  /*0fb0*/  @P0 STG.E.U8 [R2.64], R23 ;  /* 0x0000001702000986 */ /* 0x0081e8000c101106 */
[----:B--2---:R0:W-:Y:S01]  /*0fc0*/  @P0 STG.E.U8 [R20.64], R19 ;  /* 0x0000001314000986 */ /* 0x0041e2000c101106 */
[----:B------:R-:W-:-:S13]  /*0fd0*/  ISETP.GT.AND P0, PT, R25, 0x1, PT ;  /* 0x000000011900780c */ /* 0x000fda0003f04270 */
[----:B0-----:R-:W-:Y:S05]  /*0fe0*/  @P0 BRA `(.L_x_126) ;  /* 0xfffff95000000947 */ /* 0x001fea000383ffff */
[----:B------:R-:W-:Y:S05]  /*0ff0*/  BSYNC B0 ;  /* 0x0000000000007941 */ /* 0x000fea0003800000 */
.L_x_118:
[----:B------:R-:W-:Y:S05]  /*1000*/  EXIT ;  /* 0x000000000000794d */ /* 0x000fea0003800000 */
.L_x_127:
        /* <DEDUP_REMOVED lines=15> */
.L_x_135:


//--------------------- .nv.global.init           --------------------------
	.section	.nv.global.init,"aw",@progbits
	.align	4
.nv.global.init:
	.type		mrg32k3aM1SubSeq,@object
	.size		mrg32k3aM1SubSeq,(mrg32k3aM2SubSeq - mrg32k3aM1SubSeq)
mrg32k3aM1SubSeq:
        /*0000*/ 	.byte	0x0b, 0xcc, 0xee, 0x04, 0x73, 0x29, 0x8b, 0x6f, 0xf6, 0x53, 0x03, 0xf6, 0x23, 0xf6, 0xea, 0xda
        /* <DEDUP_REMOVED lines=125> */
	.type		mrg32k3aM2SubSeq,@object
	.size		mrg32k3aM2SubSeq,(mrg32k3aM1 - mrg32k3aM2SubSeq)
mrg32k3aM2SubSeq:
        /* <DEDUP_REMOVED lines=126> */
	.type		mrg32k3aM1,@object
	.size		mrg32k3aM1,(mrg32k3aM1Seq - mrg32k3aM1)
mrg32k3aM1:
        /* <DEDUP_REMOVED lines=144> */
	.type		mrg32k3aM1Seq,@object
	.size		mrg32k3aM1Seq,(mrg32k3aM2 - mrg32k3aM1Seq)
mrg32k3aM1Seq:
        /* <DEDUP_REMOVED lines=144> */
	.type		mrg32k3aM2,@object
	.size		mrg32k3aM2,(mrg32k3aM2Seq - mrg32k3aM2)
mrg32k3aM2:
        /* <DEDUP_REMOVED lines=144> */
	.type		mrg32k3aM2Seq,@object
	.size		mrg32k3aM2Seq,(precalc_xorwow_matrix - mrg32k3aM2Seq)
mrg32k3aM2Seq:
        /* <DEDUP_REMOVED lines=144> */
	.type		precalc_xorwow_matrix,@object
	.size		precalc_xorwow_matrix,(precalc_xorwow_offset_matrix - precalc_xorwow_matrix)
precalc_xorwow_matrix:
        /* <DEDUP_REMOVED lines=6400> */
	.type		precalc_xorwow_offset_matrix,@object
	.size		precalc_xorwow_offset_matrix,(.L_1 - precalc_xorwow_offset_matrix)
precalc_xorwow_offset_matrix:
        /* <DEDUP_REMOVED lines=6400> */
.L_1:


//--------------------- .nv.global                --------------------------
	.section	.nv.global,"aw",@nobits
.nv.global:
	.type		_ZN42_INTERNAL_b9816450_11_Randperm_cu_4012db654cuda3std3__48in_placeE,@object
	.size		_ZN42_INTERNAL_b9816450_11_Randperm_cu_4012db654cuda3std3__48in_placeE,(_ZN42_INTERNAL_b9816450_11_Randperm_cu_4012db654cuda3std6ranges3__45__cpo8distanceE - _ZN42_INTERNAL_b9816450_11_Randperm_cu_4012db654cuda3std3__48in_placeE)
_ZN42_INTERNAL_b9816450_11_Randperm_cu_4012db654cuda3std3__48in_placeE:
	.zero		1
	.type		_ZN42_INTERNAL_b9816450_11_Randperm_cu_4012db654cuda3std6ranges3__45__cpo8distanceE,@object
	.size		_ZN42_INTERNAL_b9816450_11_Randperm_cu_4012db654cuda3std6ranges3__45__cpo8distanceE,(_ZN42_INTERNAL_b9816450_11_Randperm_cu_4012db654cuda3std3__45__cpo6cbeginE - _ZN42_INTERNAL_b9816450_11_Randperm_cu_4012db654cuda3std6ranges3__45__cpo8distanceE)
_ZN42_INTERNAL_b9816450_11_Randperm_cu_4012db654cuda3std6ranges3__45__cpo8distanceE:
	.zero		1
	.type		_ZN42_INTERNAL_b9816450_11_Randperm_cu_4012db654cuda3std3__45__cpo6cbeginE,@object
	.size		_ZN42_INTERNAL_b9816450_11_Randperm_cu_4012db654cuda3std3__45__cpo6cbeginE,(_ZN42_INTERNAL_b9816450_11_Randperm_cu_4012db654cuda3std6ranges3__45__cpo7advanceE - _ZN42_INTERNAL_b9816450_11_Randperm_cu_4012db654cuda3std3__45__cpo6cbeginE)
_ZN42_INTERNAL_b9816450_11_Randperm_cu_4012db654cuda3std3__45__cpo6cbeginE:
	.zero		1
	.type		_ZN42_INTERNAL_b9816450_11_Randperm_cu_4012db654cuda3std6ranges3__45__cpo7advanceE,@object
	.size		_ZN42_INTERNAL_b9816450_11_Randperm_cu_4012db654cuda3std6ranges3__45__cpo7advanceE,(_ZN42_INTERNAL_b9816450_11_Randperm_cu_4012db654cuda3std3__45__cpo7crbeginE - _ZN42_INTERNAL_b9816450_11_Randperm_cu_4012db654cuda3std6ranges3__45__cpo7advanceE)
_ZN42_INTERNAL_b9816450_11_Randperm_cu_4012db654cuda3std6ranges3__45__cpo7advanceE:
	.zero		1
	.type		_ZN42_INTERNAL_b9816450_11_Randperm_cu_4012db654cuda3std3__45__cpo7crbeginE,@object
	.size		_ZN42_INTERNAL_b9816450_11_Randperm_cu_4012db654cuda3std3__45__cpo7crbeginE,(_ZN42_INTERNAL_b9816450_11_Randperm_cu_4012db654cuda3std6ranges3__45__cpo4dataE - _ZN42_INTERNAL_b9816450_11_Randperm_cu_4012db654cuda3std3__45__cpo7crbeginE)
_ZN42_INTERNAL_b9816450_11_Randperm_cu_4012db654cuda3std3__45__cpo7crbeginE:
	.zero		1
	.type		_ZN42_INTERNAL_b9816450_11_Randperm_cu_4012db654cuda3std6ranges3__45__cpo4dataE,@object
	.size		_ZN42_INTERNAL_b9816450_11_Randperm_cu_4012db654cuda3std6ranges3__45__cpo4dataE,(_ZN42_INTERNAL_b9816450_11_Randperm_cu_4012db654cuda3std6ranges3__45__cpo5beginE - _ZN42_INTERNAL_b9816450_11_Randperm_cu_4012db654cuda3std6ranges3__45__cpo4dataE)
_ZN42_INTERNAL_b9816450_11_Randperm_cu_4012db654cuda3std6ranges3__45__cpo4dataE:
	.zero		1
	.type		_ZN42_INTERNAL_b9816450_11_Randperm_cu_4012db654cuda3std6ranges3__45__cpo5beginE,@object
	.size		_ZN42_INTERNAL_b9816450_11_Randperm_cu_4012db654cuda3std6ranges3__45__cpo5beginE,(_ZN42_INTERNAL_b9816450_11_Randperm_cu_4012db654cuda3std3__444_GLOBAL__N__b9816450_11_Randperm_cu_4012db656ignoreE - _ZN42_INTERNAL_b9816450_11_Randperm_cu_4012db654cuda3std6ranges3__45__cpo5beginE)
_ZN42_INTERNAL_b9816450_11_Randperm_cu_4012db654cuda3std6ranges3__45__cpo5beginE:
	.zero		1
	.type		_ZN42_INTERNAL_b9816450_11_Randperm_cu_4012db654cuda3std3__444_GLOBAL__N__b9816450_11_Randperm_cu_4012db656ignoreE,@object
	.size		_ZN42_INTERNAL_b9816450_11_Randperm_cu_4012db654cuda3std3__444_GLOBAL__N__b9816450_11_Randperm_cu_4012db656ignoreE,(_ZN42_INTERNAL_b9816450_11_Randperm_cu_4012db654cuda3std6ranges3__45__cpo4sizeE - _ZN42_INTERNAL_b9816450_11_Randperm_cu_4012db654cuda3std3__444_GLOBAL__N__b9816450_11_Randperm_cu_4012db656ignoreE)
_ZN42_INTERNAL_b9816450_11_Randperm_cu_4012db654cuda3std3__444_GLOBAL__N__b9816450_11_Randperm_cu_4012db656ignoreE:
	.zero		1
	.type		_ZN42_INTERNAL_b9816450_11_Randperm_cu_4012db654cuda3std6ranges3__45__cpo4sizeE,@object
	.size		_ZN42_INTERNAL_b9816450_11_Randperm_cu_4012db654cuda3std6ranges3__45__cpo4sizeE,(_ZN42_INTERNAL_b9816450_11_Randperm_cu_4012db654cuda3std3__45__cpo5beginE - _ZN42_INTERNAL_b9816450_11_Randperm_cu_4012db654cuda3std6ranges3__45__cpo4sizeE)
_ZN42_INTERNAL_b9816450_11_Randperm_cu_4012db654cuda3std6ranges3__45__cpo4sizeE:
	.zero		1
	.type		_ZN42_INTERNAL_b9816450_11_Randperm_cu_4012db654cuda3std3__45__cpo5beginE,@object
	.size		_ZN42_INTERNAL_b9816450_11_Randperm_cu_4012db654cuda3std3__45__cpo5beginE,(_ZN42_INTERNAL_b9816450_11_Randperm_cu_4012db654cuda3std6ranges3__45__cpo6cbeginE - _ZN42_INTERNAL_b9816450_11_Randperm_cu_4012db654cuda3std3__45__cpo5beginE)
_ZN42_INTERNAL_b9816450_11_Randperm_cu_4012db654cuda3std3__45__cpo5beginE:
	.zero		1
	.type		_ZN42_INTERNAL_b9816450_11_Randperm_cu_4012db654cuda3std6ranges3__45__cpo6cbeginE,@object
	.size		_ZN42_INTERNAL_b9816450_11_Randperm_cu_4012db654cuda3std6ranges3__45__cpo6cbeginE,(_ZN42_INTERNAL_b9816450_11_Randperm_cu_4012db654cuda3std3__45__cpo6rbeginE - _ZN42_INTERNAL_b9816450_11_Randperm_cu_4012db654cuda3std6ranges3__45__cpo6cbeginE)
_ZN42_INTERNAL_b9816450_11_Randperm_cu_4012db654cuda3std6ranges3__45__cpo6cbeginE:
	.zero		1
	.type		_ZN42_INTERNAL_b9816450_11_Randperm_cu_4012db654cuda3std3__45__cpo6rbeginE,@object
	.size		_ZN42_INTERNAL_b9816450_11_Randperm_cu_4012db654cuda3std3__45__cpo6rbeginE,(_ZN42_INTERNAL_b9816450_11_Randperm_cu_4012db654cuda3std6ranges3__45__cpo4nextE - _ZN42_INTERNAL_b9816450_11_Randperm_cu_4012db654cuda3std3__45__cpo6rbeginE)
_ZN42_INTERNAL_b9816450_11_Randperm_cu_4012db654cuda3std3__45__cpo6rbeginE:
	.zero		1
	.type		_ZN42_INTERNAL_b9816450_11_Randperm_cu_4012db654cuda3std6ranges3__45__cpo4nextE,@object
	.size		_ZN42_INTERNAL_b9816450_11_Randperm_cu_4012db654cuda3std6ranges3__45__cpo4nextE,(_ZN42_INTERNAL_b9816450_11_Randperm_cu_4012db654cuda3std6ranges3__45__cpo4swapE - _ZN42_INTERNAL_b9816450_11_Randperm_cu_4012db654cuda3std6ranges3__45__cpo4nextE)
_ZN42_INTERNAL_b9816450_11_Randperm_cu_4012db654cuda3std6ranges3__45__cpo4nextE:
	.zero		1
	.type		_ZN42_INTERNAL_b9816450_11_Randperm_cu_4012db654cuda3std6ranges3__45__cpo4swapE,@object
	.size		_ZN42_INTERNAL_b9816450_11_Randperm_cu_4012db654cuda3std6ranges3__45__cpo4swapE,(_ZN42_INTERNAL_b9816450_11_Randperm_cu_4012db654cuda3std3__420unreachable_sentinelE - _ZN42_INTERNAL_b9816450_11_Randperm_cu_4012db654cuda3std6ranges3__45__cpo4swapE)
_ZN42_INTERNAL_b9816450_11_Randperm_cu_4012db654cuda3std6ranges3__45__cpo4swapE:
	.zero		1
	.type		_ZN42_INTERNAL_b9816450_11_Randperm_cu_4012db654cuda3std3__420unreachable_sentinelE,@object
	.size		_ZN42_INTERNAL_b9816450_11_Randperm_cu_4012db654cuda3std3__420unreachable_sentinelE,(_ZN42_INTERNAL_b9816450_11_Randperm_cu_4012db656thrust23THRUST_300001_SM_800_NS6system6detail10sequential3seqE - _ZN42_INTERNAL_b9816450_11_Randperm_cu_4012db654cuda3std3__420unreachable_sentinelE)
_ZN42_INTERNAL_b9816450_11_Randperm_cu_4012db654cuda3std3__420unreachable_sentinelE:
	.zero		1
	.type		_ZN42_INTERNAL_b9816450_11_Randperm_cu_4012db656thrust23THRUST_300001_SM_800_NS6system6detail10sequential3seqE,@object
	.size		_ZN42_INTERNAL_b9816450_11_Randperm_cu_4012db656thrust23THRUST_300001_SM_800_NS6system6detail10sequential3seqE,(_ZN42_INTERNAL_b9816450_11_Randperm_cu_4012db654cuda3std3__45__cpo4cendE - _ZN42_INTERNAL_b9816450_11_Randperm_cu_4012db656thrust23THRUST_300001_SM_800_NS6system6detail10sequential3seqE)
_ZN42_INTERNAL_b9816450_11_Randperm_cu_4012db656thrust23THRUST_300001_SM_800_NS6system6detail10sequential3seqE:
	.zero		1
	.type		_ZN42_INTERNAL_b9816450_11_Randperm_cu_4012db654cuda3std3__45__cpo4cendE,@object
	.size		_ZN42_INTERNAL_b9816450_11_Randperm_cu_4012db654cuda3std3__45__cpo4cendE,(_ZN42_INTERNAL_b9816450_11_Randperm_cu_4012db654cuda3std6ranges3__45__cpo9iter_swapE - _ZN42_INTERNAL_b9816450_11_Randperm_cu_4012db654cuda3std3__45__cpo4cendE)
_ZN42_INTERNAL_b9816450_11_Randperm_cu_4012db654cuda3std3__45__cpo4cendE:
	.zero		1
	.type		_ZN42_INTERNAL_b9816450_11_Randperm_cu_4012db654cuda3std6ranges3__45__cpo9iter_swapE,@object
	.size		_ZN42_INTERNAL_b9816450_11_Randperm_cu_4012db654cuda3std6ranges3__45__cpo9iter_swapE,(_ZN42_INTERNAL_b9816450_11_Randperm_cu_4012db654cuda3std3__45__cpo5crendE - _ZN42_INTERNAL_b9816450_11_Randperm_cu_4012db654cuda3std6ranges3__45__cpo9iter_swapE)
_ZN42_INTERNAL_b9816450_11_Randperm_cu_4012db654cuda3std6ranges3__45__cpo9iter_swapE:
	.zero		1
	.type		_ZN42_INTERNAL_b9816450_11_Randperm_cu_4012db654cuda3std3__45__cpo5crendE,@object
	.size		_ZN42_INTERNAL_b9816450_11_Randperm_cu_4012db654cuda3std3__45__cpo5crendE,(_ZN42_INTERNAL_b9816450_11_Randperm_cu_4012db654cuda3std6ranges3__45__cpo5cdataE - _ZN42_INTERNAL_b9816450_11_Randperm_cu_4012db654cuda3std3__45__cpo5crendE)
_ZN42_INTERNAL_b9816450_11_Randperm_cu_4012db654cuda3std3__45__cpo5crendE:
	.zero		1
	.type		_ZN42_INTERNAL_b9816450_11_Randperm_cu_4012db654cuda3std6ranges3__45__cpo5cdataE,@object
	.size		_ZN42_INTERNAL_b9816450_11_Randperm_cu_4012db654cuda3std6ranges3__45__cpo5cdataE,(_ZN42_INTERNAL_b9816450_11_Randperm_cu_4012db654cuda3std6ranges3__45__cpo3endE - _ZN42_INTERNAL_b9816450_11_Randperm_cu_4012db654cuda3std6ranges3__45__cpo5cdataE)
_ZN42_INTERNAL_b9816450_11_Randperm_cu_4012db654cuda3std6ranges3__45__cpo5cdataE:
	.zero		1
	.type		_ZN42_INTERNAL_b9816450_11_Randperm_cu_4012db654cuda3std6ranges3__45__cpo3endE,@object
	.size		_ZN42_INTERNAL_b9816450_11_Randperm_cu_4012db654cuda3std6ranges3__45__cpo3endE,(_ZN42_INTERNAL_b9816450_11_Randperm_cu_4012db654cuda3std3__419piecewise_constructE - _ZN42_INTERNAL_b9816450_11_Randperm_cu_4012db654cuda3std6ranges3__45__cpo3endE)
_ZN42_INTERNAL_b9816450_11_Randperm_cu_4012db654cuda3std6ranges3__45__cpo3endE:
	.zero		1
	.type		_ZN42_INTERNAL_b9816450_11_Randperm_cu_4012db654cuda3std3__419piecewise_constructE,@object
	.size		_ZN42_INTERNAL_b9816450_11_Randperm_cu_4012db654cuda3std3__419piecewise_constructE,(_ZN42_INTERNAL_b9816450_11_Randperm_cu_4012db654cuda3std6ranges3__45__cpo5ssizeE - _ZN42_INTERNAL_b9816450_11_Randperm_cu_4012db654cuda3std3__419piecewise_constructE)
_ZN42_INTERNAL_b9816450_11_Randperm_cu_4012db654cuda3std3__419piecewise_constructE:
	.zero		1
	.type		_ZN42_INTERNAL_b9816450_11_Randperm_cu_4012db654cuda3std6ranges3__45__cpo5ssizeE,@object
	.size		_ZN42_INTERNAL_b9816450_11_Randperm_cu_4012db654cuda3std6ranges3__45__cpo5ssizeE,(_ZN42_INTERNAL_b9816450_11_Randperm_cu_4012db654cuda3std3__45__cpo3endE - _ZN42_INTERNAL_b9816450_11_Randperm_cu_4012db654cuda3std6ranges3__45__cpo5ssizeE)
_ZN42_INTERNAL_b9816450_11_Randperm_cu_4012db654cuda3std6ranges3__45__cpo5ssizeE:
	.zero		1
	.type		_ZN42_INTERNAL_b9816450_11_Randperm_cu_4012db654cuda3std3__45__cpo3endE,@object
	.size		_ZN42_INTERNAL_b9816450_11_Randperm_cu_4012db654cuda3std3__45__cpo3endE,(_ZN42_INTERNAL_b9816450_11_Randperm_cu_4012db654cuda3std6ranges3__45__cpo4cendE - _ZN42_INTERNAL_b9816450_11_Randperm_cu_4012db654cuda3std3__45__cpo3endE)
_ZN42_INTERNAL_b9816450_11_Randperm_cu_4012db654cuda3std3__45__cpo3endE:
	.zero		1
	.type		_ZN42_INTERNAL_b9816450_11_Randperm_cu_4012db654cuda3std6ranges3__45__cpo4cendE,@object
	.size		_ZN42_INTERNAL_b9816450_11_Randperm_cu_4012db654cuda3std6ranges3__45__cpo4cendE,(_ZN42_INTERNAL_b9816450_11_Randperm_cu_4012db654cuda3std3__45__cpo4rendE - _ZN42_INTERNAL_b9816450_11_Randperm_cu_4012db654cuda3std6ranges3__45__cpo4cendE)
_ZN42_INTERNAL_b9816450_11_Randperm_cu_4012db654cuda3std6ranges3__45__cpo4cendE:
	.zero		1
	.type		_ZN42_INTERNAL_b9816450_11_Randperm_cu_4012db654cuda3std3__45__cpo4rendE,@object
	.size		_ZN42_INTERNAL_b9816450_11_Randperm_cu_4012db654cuda3std3__45__cpo4rendE,(_ZN42_INTERNAL_b9816450_11_Randperm_cu_4012db654cuda3std6ranges3__45__cpo4prevE - _ZN42_INTERNAL_b9816450_11_Randperm_cu_4012db654cuda3std3__45__cpo4rendE)
_ZN42_INTERNAL_b9816450_11_Randperm_cu_4012db654cuda3std3__45__cpo4rendE:
	.zero		1
	.type		_ZN42_INTERNAL_b9816450_11_Randperm_cu_4012db654cuda3std6ranges3__45__cpo4prevE,@object
	.size		_ZN42_INTERNAL_b9816450_11_Randperm_cu_4012db654cuda3std6ranges3__45__cpo4prevE,(_ZN42_INTERNAL_b9816450_11_Randperm_cu_4012db654cuda3std6ranges3__45__cpo9iter_moveE - _ZN42_INTERNAL_b9816450_11_Randperm_cu_4012db654cuda3std6ranges3__45__cpo4prevE)
_ZN42_INTERNAL_b9816450_11_Randperm_cu_4012db654cuda3std6ranges3__45__cpo4prevE:
	.zero		1
	.type		_ZN42_INTERNAL_b9816450_11_Randperm_cu_4012db654cuda3std6ranges3__45__cpo9iter_moveE,@object
	.size		_ZN42_INTERNAL_b9816450_11_Randperm_cu_4012db654cuda3std6ranges3__45__cpo9iter_moveE,(.L_22 - _ZN42_INTERNAL_b9816450_11_Randperm_cu_4012db654cuda3std6ranges3__45__cpo9iter_moveE)
_ZN42_INTERNAL_b9816450_11_Randperm_cu_4012db654cuda3std6ranges3__45__cpo9iter_moveE:
	.zero		1
.L_22:
